//
// Generated by NVIDIA NVVM Compiler
//
// Compiler Build ID: CL-36424714
// Cuda compilation tools, release 13.0, V13.0.88
// Based on NVVM 20.0.0
//

.version 9.0
.target sm_100
.address_size 64

	// .globl	img_result
.extern .func  (.param .b64 func_retval0) malloc
(
	.param .b64 malloc_param_0
)
;
.func  (.param .b64 func_retval0) __internal_accurate_pow
(
	.param .b64 __internal_accurate_pow_param_0
)
;

.visible .entry img_result(
	.param .u64 .ptr .align 1 img_result_param_0,
	.param .u64 .ptr .align 1 img_result_param_1,
	.param .u64 .ptr .align 1 img_result_param_2,
	.param .u64 .ptr .align 1 img_result_param_3
)
{
	.local .align 4 .b8 	__local_depot0[52008];
	.reg .b64 	%SP;
	.reg .b64 	%SPL;
	.reg .pred 	%p<46>;
	.reg .b16 	%rs<17>;
	.reg .b32 	%r<115>;
	.reg .b32 	%f<1453>;
	.reg .b64 	%rd<170>;
	.reg .b64 	%fd<32>;

	mov.u64 	%SPL, __local_depot0;
	ld.param.u64 	%rd111, [img_result_param_1];
	ld.param.u64 	%rd109, [img_result_param_2];
	cvta.to.global.u64 	%rd1, %rd109;
	cvta.to.global.u64 	%rd112, %rd111;
	add.u64 	%rd2, %SPL, 0;
	mov.u32 	%r50, %tid.x;
	cvt.u64.u32 	%rd114, %r50;
	add.s64 	%rd115, %rd112, %rd114;
	ld.global.u8 	%r1, [%rd115];
	ld.global.f32 	%f1, [%rd1];
	st.local.f32 	[%rd2], %f1;
	add.s64 	%rd137, %rd1, 32;
	add.s64 	%rd136, %rd2, 32;
	mov.b32 	%r95, 0;
$L__BB0_1:
	ld.global.f32 	%f278, [%rd137+-28];
	st.local.f32 	[%rd136+-28], %f278;
	ld.global.f32 	%f279, [%rd137+-24];
	st.local.f32 	[%rd136+-24], %f279;
	ld.global.f32 	%f280, [%rd137+-20];
	st.local.f32 	[%rd136+-20], %f280;
	ld.global.f32 	%f281, [%rd137+-16];
	st.local.f32 	[%rd136+-16], %f281;
	ld.global.f32 	%f282, [%rd137+-12];
	st.local.f32 	[%rd136+-12], %f282;
	ld.global.f32 	%f283, [%rd137+-8];
	st.local.f32 	[%rd136+-8], %f283;
	ld.global.f32 	%f284, [%rd137+-4];
	st.local.f32 	[%rd136+-4], %f284;
	ld.global.f32 	%f285, [%rd137];
	st.local.f32 	[%rd136], %f285;
	ld.global.f32 	%f286, [%rd137+4];
	st.local.f32 	[%rd136+4], %f286;
	ld.global.f32 	%f287, [%rd137+8];
	st.local.f32 	[%rd136+8], %f287;
	ld.global.f32 	%f288, [%rd137+12];
	st.local.f32 	[%rd136+12], %f288;
	ld.global.f32 	%f289, [%rd137+16];
	st.local.f32 	[%rd136+16], %f289;
	ld.global.f32 	%f290, [%rd137+20];
	st.local.f32 	[%rd136+20], %f290;
	ld.global.f32 	%f291, [%rd137+24];
	st.local.f32 	[%rd136+24], %f291;
	ld.global.f32 	%f292, [%rd137+28];
	st.local.f32 	[%rd136+28], %f292;
	add.s32 	%r95, %r95, 16;
	ld.global.f32 	%f293, [%rd137+32];
	st.local.f32 	[%rd136+32], %f293;
	add.s64 	%rd137, %rd137, 64;
	add.s64 	%rd136, %rd136, 64;
	setp.ne.s32 	%p2, %r95, 784;
	@%p2 bra 	$L__BB0_1;
	ld.global.f32 	%f294, [%rd1+3140];
	st.local.f32 	[%rd2+3140], %f294;
	add.s64 	%rd139, %rd1, 3204;
	add.s64 	%rd138, %rd2, 3204;
	mov.b32 	%r96, 0;
$L__BB0_3:
	ld.global.f32 	%f295, [%rd139+-60];
	st.local.f32 	[%rd138+-60], %f295;
	ld.global.f32 	%f296, [%rd139+-56];
	st.local.f32 	[%rd138+-56], %f296;
	ld.global.f32 	%f297, [%rd139+-52];
	st.local.f32 	[%rd138+-52], %f297;
	ld.global.f32 	%f298, [%rd139+-48];
	st.local.f32 	[%rd138+-48], %f298;
	ld.global.f32 	%f299, [%rd139+-44];
	st.local.f32 	[%rd138+-44], %f299;
	ld.global.f32 	%f300, [%rd139+-40];
	st.local.f32 	[%rd138+-40], %f300;
	ld.global.f32 	%f301, [%rd139+-36];
	st.local.f32 	[%rd138+-36], %f301;
	ld.global.f32 	%f302, [%rd139+-32];
	st.local.f32 	[%rd138+-32], %f302;
	ld.global.f32 	%f303, [%rd139+-28];
	st.local.f32 	[%rd138+-28], %f303;
	ld.global.f32 	%f304, [%rd139+-24];
	st.local.f32 	[%rd138+-24], %f304;
	ld.global.f32 	%f305, [%rd139+-20];
	st.local.f32 	[%rd138+-20], %f305;
	ld.global.f32 	%f306, [%rd139+-16];
	st.local.f32 	[%rd138+-16], %f306;
	ld.global.f32 	%f307, [%rd139+-12];
	st.local.f32 	[%rd138+-12], %f307;
	ld.global.f32 	%f308, [%rd139+-8];
	st.local.f32 	[%rd138+-8], %f308;
	ld.global.f32 	%f309, [%rd139+-4];
	st.local.f32 	[%rd138+-4], %f309;
	ld.global.f32 	%f310, [%rd139];
	st.local.f32 	[%rd138], %f310;
	add.s32 	%r96, %r96, 16;
	add.s64 	%rd139, %rd139, 64;
	add.s64 	%rd138, %rd138, 64;
	setp.ne.s32 	%p3, %r96, 784;
	@%p3 bra 	$L__BB0_3;
	ld.global.f32 	%f311, [%rd1+6280];
	st.local.f32 	[%rd2+6280], %f311;
	add.s64 	%rd141, %rd1, 6344;
	add.s64 	%rd140, %rd2, 6344;
	mov.b32 	%r97, 0;
$L__BB0_5:
	ld.global.f32 	%f312, [%rd141+-60];
	st.local.f32 	[%rd140+-60], %f312;
	ld.global.f32 	%f313, [%rd141+-56];
	st.local.f32 	[%rd140+-56], %f313;
	ld.global.f32 	%f314, [%rd141+-52];
	st.local.f32 	[%rd140+-52], %f314;
	ld.global.f32 	%f315, [%rd141+-48];
	st.local.f32 	[%rd140+-48], %f315;
	ld.global.f32 	%f316, [%rd141+-44];
	st.local.f32 	[%rd140+-44], %f316;
	ld.global.f32 	%f317, [%rd141+-40];
	st.local.f32 	[%rd140+-40], %f317;
	ld.global.f32 	%f318, [%rd141+-36];
	st.local.f32 	[%rd140+-36], %f318;
	ld.global.f32 	%f319, [%rd141+-32];
	st.local.f32 	[%rd140+-32], %f319;
	ld.global.f32 	%f320, [%rd141+-28];
	st.local.f32 	[%rd140+-28], %f320;
	ld.global.f32 	%f321, [%rd141+-24];
	st.local.f32 	[%rd140+-24], %f321;
	ld.global.f32 	%f322, [%rd141+-20];
	st.local.f32 	[%rd140+-20], %f322;
	ld.global.f32 	%f323, [%rd141+-16];
	st.local.f32 	[%rd140+-16], %f323;
	ld.global.f32 	%f324, [%rd141+-12];
	st.local.f32 	[%rd140+-12], %f324;
	ld.global.f32 	%f325, [%rd141+-8];
	st.local.f32 	[%rd140+-8], %f325;
	ld.global.f32 	%f326, [%rd141+-4];
	st.local.f32 	[%rd140+-4], %f326;
	ld.global.f32 	%f327, [%rd141];
	st.local.f32 	[%rd140], %f327;
	add.s32 	%r97, %r97, 16;
	add.s64 	%rd141, %rd141, 64;
	add.s64 	%rd140, %rd140, 64;
	setp.ne.s32 	%p4, %r97, 784;
	@%p4 bra 	$L__BB0_5;
	ld.global.f32 	%f328, [%rd1+9420];
	st.local.f32 	[%rd2+9420], %f328;
	add.s64 	%rd143, %rd1, 9484;
	add.s64 	%rd142, %rd2, 9484;
	mov.b32 	%r98, 0;
$L__BB0_7:
	ld.global.f32 	%f329, [%rd143+-60];
	st.local.f32 	[%rd142+-60], %f329;
	ld.global.f32 	%f330, [%rd143+-56];
	st.local.f32 	[%rd142+-56], %f330;
	ld.global.f32 	%f331, [%rd143+-52];
	st.local.f32 	[%rd142+-52], %f331;
	ld.global.f32 	%f332, [%rd143+-48];
	st.local.f32 	[%rd142+-48], %f332;
	ld.global.f32 	%f333, [%rd143+-44];
	st.local.f32 	[%rd142+-44], %f333;
	ld.global.f32 	%f334, [%rd143+-40];
	st.local.f32 	[%rd142+-40], %f334;
	ld.global.f32 	%f335, [%rd143+-36];
	st.local.f32 	[%rd142+-36], %f335;
	ld.global.f32 	%f336, [%rd143+-32];
	st.local.f32 	[%rd142+-32], %f336;
	ld.global.f32 	%f337, [%rd143+-28];
	st.local.f32 	[%rd142+-28], %f337;
	ld.global.f32 	%f338, [%rd143+-24];
	st.local.f32 	[%rd142+-24], %f338;
	ld.global.f32 	%f339, [%rd143+-20];
	st.local.f32 	[%rd142+-20], %f339;
	ld.global.f32 	%f340, [%rd143+-16];
	st.local.f32 	[%rd142+-16], %f340;
	ld.global.f32 	%f341, [%rd143+-12];
	st.local.f32 	[%rd142+-12], %f341;
	ld.global.f32 	%f342, [%rd143+-8];
	st.local.f32 	[%rd142+-8], %f342;
	ld.global.f32 	%f343, [%rd143+-4];
	st.local.f32 	[%rd142+-4], %f343;
	ld.global.f32 	%f344, [%rd143];
	st.local.f32 	[%rd142], %f344;
	add.s32 	%r98, %r98, 16;
	add.s64 	%rd143, %rd143, 64;
	add.s64 	%rd142, %rd142, 64;
	setp.ne.s32 	%p5, %r98, 784;
	@%p5 bra 	$L__BB0_7;
	ld.global.f32 	%f345, [%rd1+12560];
	st.local.f32 	[%rd2+12560], %f345;
	add.s64 	%rd145, %rd1, 12624;
	add.s64 	%rd144, %rd2, 12624;
	mov.b32 	%r99, 0;
$L__BB0_9:
	ld.global.f32 	%f346, [%rd145+-60];
	st.local.f32 	[%rd144+-60], %f346;
	ld.global.f32 	%f347, [%rd145+-56];
	st.local.f32 	[%rd144+-56], %f347;
	ld.global.f32 	%f348, [%rd145+-52];
	st.local.f32 	[%rd144+-52], %f348;
	ld.global.f32 	%f349, [%rd145+-48];
	st.local.f32 	[%rd144+-48], %f349;
	ld.global.f32 	%f350, [%rd145+-44];
	st.local.f32 	[%rd144+-44], %f350;
	ld.global.f32 	%f351, [%rd145+-40];
	st.local.f32 	[%rd144+-40], %f351;
	ld.global.f32 	%f352, [%rd145+-36];
	st.local.f32 	[%rd144+-36], %f352;
	ld.global.f32 	%f353, [%rd145+-32];
	st.local.f32 	[%rd144+-32], %f353;
	ld.global.f32 	%f354, [%rd145+-28];
	st.local.f32 	[%rd144+-28], %f354;
	ld.global.f32 	%f355, [%rd145+-24];
	st.local.f32 	[%rd144+-24], %f355;
	ld.global.f32 	%f356, [%rd145+-20];
	st.local.f32 	[%rd144+-20], %f356;
	ld.global.f32 	%f357, [%rd145+-16];
	st.local.f32 	[%rd144+-16], %f357;
	ld.global.f32 	%f358, [%rd145+-12];
	st.local.f32 	[%rd144+-12], %f358;
	ld.global.f32 	%f359, [%rd145+-8];
	st.local.f32 	[%rd144+-8], %f359;
	ld.global.f32 	%f360, [%rd145+-4];
	st.local.f32 	[%rd144+-4], %f360;
	ld.global.f32 	%f361, [%rd145];
	st.local.f32 	[%rd144], %f361;
	add.s32 	%r99, %r99, 16;
	add.s64 	%rd145, %rd145, 64;
	add.s64 	%rd144, %rd144, 64;
	setp.ne.s32 	%p6, %r99, 784;
	@%p6 bra 	$L__BB0_9;
	ld.global.f32 	%f362, [%rd1+15700];
	st.local.f32 	[%rd2+15700], %f362;
	add.s64 	%rd147, %rd1, 15764;
	add.s64 	%rd146, %rd2, 15764;
	mov.b32 	%r100, 0;
$L__BB0_11:
	ld.global.f32 	%f363, [%rd147+-60];
	st.local.f32 	[%rd146+-60], %f363;
	ld.global.f32 	%f364, [%rd147+-56];
	st.local.f32 	[%rd146+-56], %f364;
	ld.global.f32 	%f365, [%rd147+-52];
	st.local.f32 	[%rd146+-52], %f365;
	ld.global.f32 	%f366, [%rd147+-48];
	st.local.f32 	[%rd146+-48], %f366;
	ld.global.f32 	%f367, [%rd147+-44];
	st.local.f32 	[%rd146+-44], %f367;
	ld.global.f32 	%f368, [%rd147+-40];
	st.local.f32 	[%rd146+-40], %f368;
	ld.global.f32 	%f369, [%rd147+-36];
	st.local.f32 	[%rd146+-36], %f369;
	ld.global.f32 	%f370, [%rd147+-32];
	st.local.f32 	[%rd146+-32], %f370;
	ld.global.f32 	%f371, [%rd147+-28];
	st.local.f32 	[%rd146+-28], %f371;
	ld.global.f32 	%f372, [%rd147+-24];
	st.local.f32 	[%rd146+-24], %f372;
	ld.global.f32 	%f373, [%rd147+-20];
	st.local.f32 	[%rd146+-20], %f373;
	ld.global.f32 	%f374, [%rd147+-16];
	st.local.f32 	[%rd146+-16], %f374;
	ld.global.f32 	%f375, [%rd147+-12];
	st.local.f32 	[%rd146+-12], %f375;
	ld.global.f32 	%f376, [%rd147+-8];
	st.local.f32 	[%rd146+-8], %f376;
	ld.global.f32 	%f377, [%rd147+-4];
	st.local.f32 	[%rd146+-4], %f377;
	ld.global.f32 	%f378, [%rd147];
	st.local.f32 	[%rd146], %f378;
	add.s32 	%r100, %r100, 16;
	add.s64 	%rd147, %rd147, 64;
	add.s64 	%rd146, %rd146, 64;
	setp.ne.s32 	%p7, %r100, 784;
	@%p7 bra 	$L__BB0_11;
	ld.global.f32 	%f379, [%rd1+18840];
	st.local.f32 	[%rd2+18840], %f379;
	add.s64 	%rd149, %rd1, 18904;
	add.s64 	%rd148, %rd2, 18904;
	mov.b32 	%r101, 0;
$L__BB0_13:
	ld.global.f32 	%f380, [%rd149+-60];
	st.local.f32 	[%rd148+-60], %f380;
	ld.global.f32 	%f381, [%rd149+-56];
	st.local.f32 	[%rd148+-56], %f381;
	ld.global.f32 	%f382, [%rd149+-52];
	st.local.f32 	[%rd148+-52], %f382;
	ld.global.f32 	%f383, [%rd149+-48];
	st.local.f32 	[%rd148+-48], %f383;
	ld.global.f32 	%f384, [%rd149+-44];
	st.local.f32 	[%rd148+-44], %f384;
	ld.global.f32 	%f385, [%rd149+-40];
	st.local.f32 	[%rd148+-40], %f385;
	ld.global.f32 	%f386, [%rd149+-36];
	st.local.f32 	[%rd148+-36], %f386;
	ld.global.f32 	%f387, [%rd149+-32];
	st.local.f32 	[%rd148+-32], %f387;
	ld.global.f32 	%f388, [%rd149+-28];
	st.local.f32 	[%rd148+-28], %f388;
	ld.global.f32 	%f389, [%rd149+-24];
	st.local.f32 	[%rd148+-24], %f389;
	ld.global.f32 	%f390, [%rd149+-20];
	st.local.f32 	[%rd148+-20], %f390;
	ld.global.f32 	%f391, [%rd149+-16];
	st.local.f32 	[%rd148+-16], %f391;
	ld.global.f32 	%f392, [%rd149+-12];
	st.local.f32 	[%rd148+-12], %f392;
	ld.global.f32 	%f393, [%rd149+-8];
	st.local.f32 	[%rd148+-8], %f393;
	ld.global.f32 	%f394, [%rd149+-4];
	st.local.f32 	[%rd148+-4], %f394;
	ld.global.f32 	%f395, [%rd149];
	st.local.f32 	[%rd148], %f395;
	add.s32 	%r101, %r101, 16;
	add.s64 	%rd149, %rd149, 64;
	add.s64 	%rd148, %rd148, 64;
	setp.ne.s32 	%p8, %r101, 784;
	@%p8 bra 	$L__BB0_13;
	ld.global.f32 	%f396, [%rd1+21980];
	st.local.f32 	[%rd2+21980], %f396;
	add.s64 	%rd151, %rd1, 22044;
	add.s64 	%rd150, %rd2, 22044;
	mov.b32 	%r102, 0;
$L__BB0_15:
	ld.global.f32 	%f397, [%rd151+-60];
	st.local.f32 	[%rd150+-60], %f397;
	ld.global.f32 	%f398, [%rd151+-56];
	st.local.f32 	[%rd150+-56], %f398;
	ld.global.f32 	%f399, [%rd151+-52];
	st.local.f32 	[%rd150+-52], %f399;
	ld.global.f32 	%f400, [%rd151+-48];
	st.local.f32 	[%rd150+-48], %f400;
	ld.global.f32 	%f401, [%rd151+-44];
	st.local.f32 	[%rd150+-44], %f401;
	ld.global.f32 	%f402, [%rd151+-40];
	st.local.f32 	[%rd150+-40], %f402;
	ld.global.f32 	%f403, [%rd151+-36];
	st.local.f32 	[%rd150+-36], %f403;
	ld.global.f32 	%f404, [%rd151+-32];
	st.local.f32 	[%rd150+-32], %f404;
	ld.global.f32 	%f405, [%rd151+-28];
	st.local.f32 	[%rd150+-28], %f405;
	ld.global.f32 	%f406, [%rd151+-24];
	st.local.f32 	[%rd150+-24], %f406;
	ld.global.f32 	%f407, [%rd151+-20];
	st.local.f32 	[%rd150+-20], %f407;
	ld.global.f32 	%f408, [%rd151+-16];
	st.local.f32 	[%rd150+-16], %f408;
	ld.global.f32 	%f409, [%rd151+-12];
	st.local.f32 	[%rd150+-12], %f409;
	ld.global.f32 	%f410, [%rd151+-8];
	st.local.f32 	[%rd150+-8], %f410;
	ld.global.f32 	%f411, [%rd151+-4];
	st.local.f32 	[%rd150+-4], %f411;
	ld.global.f32 	%f412, [%rd151];
	st.local.f32 	[%rd150], %f412;
	add.s32 	%r102, %r102, 16;
	add.s64 	%rd151, %rd151, 64;
	add.s64 	%rd150, %rd150, 64;
	setp.ne.s32 	%p9, %r102, 784;
	@%p9 bra 	$L__BB0_15;
	ld.global.f32 	%f413, [%rd1+25120];
	st.local.f32 	[%rd2+25120], %f413;
	add.s64 	%rd153, %rd1, 25184;
	add.s64 	%rd152, %rd2, 25184;
	mov.b32 	%r103, 0;
$L__BB0_17:
	ld.global.f32 	%f414, [%rd153+-60];
	st.local.f32 	[%rd152+-60], %f414;
	ld.global.f32 	%f415, [%rd153+-56];
	st.local.f32 	[%rd152+-56], %f415;
	ld.global.f32 	%f416, [%rd153+-52];
	st.local.f32 	[%rd152+-52], %f416;
	ld.global.f32 	%f417, [%rd153+-48];
	st.local.f32 	[%rd152+-48], %f417;
	ld.global.f32 	%f418, [%rd153+-44];
	st.local.f32 	[%rd152+-44], %f418;
	ld.global.f32 	%f419, [%rd153+-40];
	st.local.f32 	[%rd152+-40], %f419;
	ld.global.f32 	%f420, [%rd153+-36];
	st.local.f32 	[%rd152+-36], %f420;
	ld.global.f32 	%f421, [%rd153+-32];
	st.local.f32 	[%rd152+-32], %f421;
	ld.global.f32 	%f422, [%rd153+-28];
	st.local.f32 	[%rd152+-28], %f422;
	ld.global.f32 	%f423, [%rd153+-24];
	st.local.f32 	[%rd152+-24], %f423;
	ld.global.f32 	%f424, [%rd153+-20];
	st.local.f32 	[%rd152+-20], %f424;
	ld.global.f32 	%f425, [%rd153+-16];
	st.local.f32 	[%rd152+-16], %f425;
	ld.global.f32 	%f426, [%rd153+-12];
	st.local.f32 	[%rd152+-12], %f426;
	ld.global.f32 	%f427, [%rd153+-8];
	st.local.f32 	[%rd152+-8], %f427;
	ld.global.f32 	%f428, [%rd153+-4];
	st.local.f32 	[%rd152+-4], %f428;
	ld.global.f32 	%f429, [%rd153];
	st.local.f32 	[%rd152], %f429;
	add.s32 	%r103, %r103, 16;
	add.s64 	%rd153, %rd153, 64;
	add.s64 	%rd152, %rd152, 64;
	setp.ne.s32 	%p10, %r103, 784;
	@%p10 bra 	$L__BB0_17;
	ld.global.f32 	%f430, [%rd1+28260];
	st.local.f32 	[%rd2+28260], %f430;
	add.s64 	%rd155, %rd1, 28324;
	add.s64 	%rd154, %rd2, 28324;
	mov.b32 	%r104, 0;
$L__BB0_19:
	ld.global.f32 	%f431, [%rd155+-60];
	st.local.f32 	[%rd154+-60], %f431;
	ld.global.f32 	%f432, [%rd155+-56];
	st.local.f32 	[%rd154+-56], %f432;
	ld.global.f32 	%f433, [%rd155+-52];
	st.local.f32 	[%rd154+-52], %f433;
	ld.global.f32 	%f434, [%rd155+-48];
	st.local.f32 	[%rd154+-48], %f434;
	ld.global.f32 	%f435, [%rd155+-44];
	st.local.f32 	[%rd154+-44], %f435;
	ld.global.f32 	%f436, [%rd155+-40];
	st.local.f32 	[%rd154+-40], %f436;
	ld.global.f32 	%f437, [%rd155+-36];
	st.local.f32 	[%rd154+-36], %f437;
	ld.global.f32 	%f438, [%rd155+-32];
	st.local.f32 	[%rd154+-32], %f438;
	ld.global.f32 	%f439, [%rd155+-28];
	st.local.f32 	[%rd154+-28], %f439;
	ld.global.f32 	%f440, [%rd155+-24];
	st.local.f32 	[%rd154+-24], %f440;
	ld.global.f32 	%f441, [%rd155+-20];
	st.local.f32 	[%rd154+-20], %f441;
	ld.global.f32 	%f442, [%rd155+-16];
	st.local.f32 	[%rd154+-16], %f442;
	ld.global.f32 	%f443, [%rd155+-12];
	st.local.f32 	[%rd154+-12], %f443;
	ld.global.f32 	%f444, [%rd155+-8];
	st.local.f32 	[%rd154+-8], %f444;
	ld.global.f32 	%f445, [%rd155+-4];
	st.local.f32 	[%rd154+-4], %f445;
	ld.global.f32 	%f446, [%rd155];
	st.local.f32 	[%rd154], %f446;
	add.s32 	%r104, %r104, 16;
	add.s64 	%rd155, %rd155, 64;
	add.s64 	%rd154, %rd154, 64;
	setp.ne.s32 	%p11, %r104, 784;
	@%p11 bra 	$L__BB0_19;
	ld.global.f32 	%f447, [%rd1+31400];
	st.local.f32 	[%rd2+31400], %f447;
	add.s64 	%rd157, %rd1, 31464;
	add.s64 	%rd156, %rd2, 31464;
	mov.b32 	%r105, 0;
$L__BB0_21:
	ld.global.f32 	%f448, [%rd157+-60];
	st.local.f32 	[%rd156+-60], %f448;
	ld.global.f32 	%f449, [%rd157+-56];
	st.local.f32 	[%rd156+-56], %f449;
	ld.global.f32 	%f450, [%rd157+-52];
	st.local.f32 	[%rd156+-52], %f450;
	ld.global.f32 	%f451, [%rd157+-48];
	st.local.f32 	[%rd156+-48], %f451;
	ld.global.f32 	%f452, [%rd157+-44];
	st.local.f32 	[%rd156+-44], %f452;
	ld.global.f32 	%f453, [%rd157+-40];
	st.local.f32 	[%rd156+-40], %f453;
	ld.global.f32 	%f454, [%rd157+-36];
	st.local.f32 	[%rd156+-36], %f454;
	ld.global.f32 	%f455, [%rd157+-32];
	st.local.f32 	[%rd156+-32], %f455;
	ld.global.f32 	%f456, [%rd157+-28];
	st.local.f32 	[%rd156+-28], %f456;
	ld.global.f32 	%f457, [%rd157+-24];
	st.local.f32 	[%rd156+-24], %f457;
	ld.global.f32 	%f458, [%rd157+-20];
	st.local.f32 	[%rd156+-20], %f458;
	ld.global.f32 	%f459, [%rd157+-16];
	st.local.f32 	[%rd156+-16], %f459;
	ld.global.f32 	%f460, [%rd157+-12];
	st.local.f32 	[%rd156+-12], %f460;
	ld.global.f32 	%f461, [%rd157+-8];
	st.local.f32 	[%rd156+-8], %f461;
	ld.global.f32 	%f462, [%rd157+-4];
	st.local.f32 	[%rd156+-4], %f462;
	ld.global.f32 	%f463, [%rd157];
	st.local.f32 	[%rd156], %f463;
	add.s32 	%r105, %r105, 16;
	add.s64 	%rd157, %rd157, 64;
	add.s64 	%rd156, %rd156, 64;
	setp.ne.s32 	%p12, %r105, 784;
	@%p12 bra 	$L__BB0_21;
	ld.global.f32 	%f464, [%rd1+34540];
	st.local.f32 	[%rd2+34540], %f464;
	add.s64 	%rd159, %rd1, 34604;
	add.s64 	%rd158, %rd2, 34604;
	mov.b32 	%r106, 0;
$L__BB0_23:
	ld.global.f32 	%f465, [%rd159+-60];
	st.local.f32 	[%rd158+-60], %f465;
	ld.global.f32 	%f466, [%rd159+-56];
	st.local.f32 	[%rd158+-56], %f466;
	ld.global.f32 	%f467, [%rd159+-52];
	st.local.f32 	[%rd158+-52], %f467;
	ld.global.f32 	%f468, [%rd159+-48];
	st.local.f32 	[%rd158+-48], %f468;
	ld.global.f32 	%f469, [%rd159+-44];
	st.local.f32 	[%rd158+-44], %f469;
	ld.global.f32 	%f470, [%rd159+-40];
	st.local.f32 	[%rd158+-40], %f470;
	ld.global.f32 	%f471, [%rd159+-36];
	st.local.f32 	[%rd158+-36], %f471;
	ld.global.f32 	%f472, [%rd159+-32];
	st.local.f32 	[%rd158+-32], %f472;
	ld.global.f32 	%f473, [%rd159+-28];
	st.local.f32 	[%rd158+-28], %f473;
	ld.global.f32 	%f474, [%rd159+-24];
	st.local.f32 	[%rd158+-24], %f474;
	ld.global.f32 	%f475, [%rd159+-20];
	st.local.f32 	[%rd158+-20], %f475;
	ld.global.f32 	%f476, [%rd159+-16];
	st.local.f32 	[%rd158+-16], %f476;
	ld.global.f32 	%f477, [%rd159+-12];
	st.local.f32 	[%rd158+-12], %f477;
	ld.global.f32 	%f478, [%rd159+-8];
	st.local.f32 	[%rd158+-8], %f478;
	ld.global.f32 	%f479, [%rd159+-4];
	st.local.f32 	[%rd158+-4], %f479;
	ld.global.f32 	%f480, [%rd159];
	st.local.f32 	[%rd158], %f480;
	add.s32 	%r106, %r106, 16;
	add.s64 	%rd159, %rd159, 64;
	add.s64 	%rd158, %rd158, 64;
	setp.ne.s32 	%p13, %r106, 784;
	@%p13 bra 	$L__BB0_23;
	ld.global.f32 	%f481, [%rd1+37680];
	st.local.f32 	[%rd2+37680], %f481;
	add.s64 	%rd161, %rd1, 37744;
	add.s64 	%rd160, %rd2, 37744;
	mov.b32 	%r107, 0;
$L__BB0_25:
	ld.global.f32 	%f482, [%rd161+-60];
	st.local.f32 	[%rd160+-60], %f482;
	ld.global.f32 	%f483, [%rd161+-56];
	st.local.f32 	[%rd160+-56], %f483;
	ld.global.f32 	%f484, [%rd161+-52];
	st.local.f32 	[%rd160+-52], %f484;
	ld.global.f32 	%f485, [%rd161+-48];
	st.local.f32 	[%rd160+-48], %f485;
	ld.global.f32 	%f486, [%rd161+-44];
	st.local.f32 	[%rd160+-44], %f486;
	ld.global.f32 	%f487, [%rd161+-40];
	st.local.f32 	[%rd160+-40], %f487;
	ld.global.f32 	%f488, [%rd161+-36];
	st.local.f32 	[%rd160+-36], %f488;
	ld.global.f32 	%f489, [%rd161+-32];
	st.local.f32 	[%rd160+-32], %f489;
	ld.global.f32 	%f490, [%rd161+-28];
	st.local.f32 	[%rd160+-28], %f490;
	ld.global.f32 	%f491, [%rd161+-24];
	st.local.f32 	[%rd160+-24], %f491;
	ld.global.f32 	%f492, [%rd161+-20];
	st.local.f32 	[%rd160+-20], %f492;
	ld.global.f32 	%f493, [%rd161+-16];
	st.local.f32 	[%rd160+-16], %f493;
	ld.global.f32 	%f494, [%rd161+-12];
	st.local.f32 	[%rd160+-12], %f494;
	ld.global.f32 	%f495, [%rd161+-8];
	st.local.f32 	[%rd160+-8], %f495;
	ld.global.f32 	%f496, [%rd161+-4];
	st.local.f32 	[%rd160+-4], %f496;
	ld.global.f32 	%f497, [%rd161];
	st.local.f32 	[%rd160], %f497;
	add.s32 	%r107, %r107, 16;
	add.s64 	%rd161, %rd161, 64;
	add.s64 	%rd160, %rd160, 64;
	setp.ne.s32 	%p14, %r107, 784;
	@%p14 bra 	$L__BB0_25;
	ld.global.f32 	%f498, [%rd1+40820];
	st.local.f32 	[%rd2+40820], %f498;
	add.s64 	%rd163, %rd1, 40884;
	add.s64 	%rd162, %rd2, 40884;
	mov.b32 	%r108, 0;
$L__BB0_27:
	ld.global.f32 	%f499, [%rd163+-60];
	st.local.f32 	[%rd162+-60], %f499;
	ld.global.f32 	%f500, [%rd163+-56];
	st.local.f32 	[%rd162+-56], %f500;
	ld.global.f32 	%f501, [%rd163+-52];
	st.local.f32 	[%rd162+-52], %f501;
	ld.global.f32 	%f502, [%rd163+-48];
	st.local.f32 	[%rd162+-48], %f502;
	ld.global.f32 	%f503, [%rd163+-44];
	st.local.f32 	[%rd162+-44], %f503;
	ld.global.f32 	%f504, [%rd163+-40];
	st.local.f32 	[%rd162+-40], %f504;
	ld.global.f32 	%f505, [%rd163+-36];
	st.local.f32 	[%rd162+-36], %f505;
	ld.global.f32 	%f506, [%rd163+-32];
	st.local.f32 	[%rd162+-32], %f506;
	ld.global.f32 	%f507, [%rd163+-28];
	st.local.f32 	[%rd162+-28], %f507;
	ld.global.f32 	%f508, [%rd163+-24];
	st.local.f32 	[%rd162+-24], %f508;
	ld.global.f32 	%f509, [%rd163+-20];
	st.local.f32 	[%rd162+-20], %f509;
	ld.global.f32 	%f510, [%rd163+-16];
	st.local.f32 	[%rd162+-16], %f510;
	ld.global.f32 	%f511, [%rd163+-12];
	st.local.f32 	[%rd162+-12], %f511;
	ld.global.f32 	%f512, [%rd163+-8];
	st.local.f32 	[%rd162+-8], %f512;
	ld.global.f32 	%f513, [%rd163+-4];
	st.local.f32 	[%rd162+-4], %f513;
	ld.global.f32 	%f514, [%rd163];
	st.local.f32 	[%rd162], %f514;
	add.s32 	%r108, %r108, 16;
	add.s64 	%rd163, %rd163, 64;
	add.s64 	%rd162, %rd162, 64;
	setp.ne.s32 	%p15, %r108, 784;
	@%p15 bra 	$L__BB0_27;
	ld.global.f32 	%f515, [%rd1+43960];
	st.local.f32 	[%rd2+43960], %f515;
	add.s64 	%rd165, %rd1, 44024;
	add.s64 	%rd164, %rd2, 44024;
	mov.b32 	%r109, 0;
$L__BB0_29:
	ld.global.f32 	%f516, [%rd165+-60];
	st.local.f32 	[%rd164+-60], %f516;
	ld.global.f32 	%f517, [%rd165+-56];
	st.local.f32 	[%rd164+-56], %f517;
	ld.global.f32 	%f518, [%rd165+-52];
	st.local.f32 	[%rd164+-52], %f518;
	ld.global.f32 	%f519, [%rd165+-48];
	st.local.f32 	[%rd164+-48], %f519;
	ld.global.f32 	%f520, [%rd165+-44];
	st.local.f32 	[%rd164+-44], %f520;
	ld.global.f32 	%f521, [%rd165+-40];
	st.local.f32 	[%rd164+-40], %f521;
	ld.global.f32 	%f522, [%rd165+-36];
	st.local.f32 	[%rd164+-36], %f522;
	ld.global.f32 	%f523, [%rd165+-32];
	st.local.f32 	[%rd164+-32], %f523;
	ld.global.f32 	%f524, [%rd165+-28];
	st.local.f32 	[%rd164+-28], %f524;
	ld.global.f32 	%f525, [%rd165+-24];
	st.local.f32 	[%rd164+-24], %f525;
	ld.global.f32 	%f526, [%rd165+-20];
	st.local.f32 	[%rd164+-20], %f526;
	ld.global.f32 	%f527, [%rd165+-16];
	st.local.f32 	[%rd164+-16], %f527;
	ld.global.f32 	%f528, [%rd165+-12];
	st.local.f32 	[%rd164+-12], %f528;
	ld.global.f32 	%f529, [%rd165+-8];
	st.local.f32 	[%rd164+-8], %f529;
	ld.global.f32 	%f530, [%rd165+-4];
	st.local.f32 	[%rd164+-4], %f530;
	ld.global.f32 	%f531, [%rd165];
	st.local.f32 	[%rd164], %f531;
	add.s32 	%r109, %r109, 16;
	add.s64 	%rd165, %rd165, 64;
	add.s64 	%rd164, %rd164, 64;
	setp.ne.s32 	%p16, %r109, 784;
	@%p16 bra 	$L__BB0_29;
	ld.global.f32 	%f532, [%rd1+47100];
	st.local.f32 	[%rd2+47100], %f532;
	mov.b32 	%r110, 0;
$L__BB0_31:
	mul.wide.u32 	%rd116, %r110, 4;
	add.s64 	%rd117, %rd1, %rd116;
	ld.global.f32 	%f533, [%rd117+47104];
	add.s64 	%rd118, %rd2, %rd116;
	st.local.f32 	[%rd118+47104], %f533;
	ld.global.f32 	%f534, [%rd117+47108];
	st.local.f32 	[%rd118+47108], %f534;
	ld.global.f32 	%f535, [%rd117+47112];
	st.local.f32 	[%rd118+47112], %f535;
	ld.global.f32 	%f536, [%rd117+47116];
	st.local.f32 	[%rd118+47116], %f536;
	ld.global.f32 	%f537, [%rd117+47120];
	st.local.f32 	[%rd118+47120], %f537;
	ld.global.f32 	%f538, [%rd117+47124];
	st.local.f32 	[%rd118+47124], %f538;
	ld.global.f32 	%f539, [%rd117+47128];
	st.local.f32 	[%rd118+47128], %f539;
	ld.global.f32 	%f540, [%rd117+47132];
	st.local.f32 	[%rd118+47132], %f540;
	ld.global.f32 	%f541, [%rd117+47136];
	st.local.f32 	[%rd118+47136], %f541;
	ld.global.f32 	%f542, [%rd117+47140];
	st.local.f32 	[%rd118+47140], %f542;
	ld.global.f32 	%f543, [%rd117+47144];
	st.local.f32 	[%rd118+47144], %f543;
	ld.global.f32 	%f544, [%rd117+47148];
	st.local.f32 	[%rd118+47148], %f544;
	ld.global.f32 	%f545, [%rd117+47152];
	st.local.f32 	[%rd118+47152], %f545;
	ld.global.f32 	%f546, [%rd117+47156];
	st.local.f32 	[%rd118+47156], %f546;
	ld.global.f32 	%f547, [%rd117+47160];
	st.local.f32 	[%rd118+47160], %f547;
	ld.global.f32 	%f548, [%rd117+47164];
	st.local.f32 	[%rd118+47164], %f548;
	add.s32 	%r110, %r110, 16;
	setp.ne.s32 	%p17, %r110, 784;
	@%p17 bra 	$L__BB0_31;
	ld.param.u64 	%rd134, [img_result_param_2];
	st.local.f32 	[%rd2+50240], %f1;
	cvta.to.global.u64 	%rd119, %rd134;
	ld.global.f32 	%f2, [%rd119+4];
	st.local.f32 	[%rd2+50244], %f2;
	ld.global.f32 	%f3, [%rd119+8];
	st.local.f32 	[%rd2+50248], %f3;
	ld.global.f32 	%f4, [%rd119+12];
	st.local.f32 	[%rd2+50252], %f4;
	ld.global.f32 	%f5, [%rd119+16];
	st.local.f32 	[%rd2+50256], %f5;
	ld.global.f32 	%f6, [%rd119+20];
	st.local.f32 	[%rd2+50260], %f6;
	ld.global.f32 	%f7, [%rd119+24];
	st.local.f32 	[%rd2+50264], %f7;
	ld.global.f32 	%f8, [%rd119+28];
	st.local.f32 	[%rd2+50268], %f8;
	ld.global.f32 	%f9, [%rd119+32];
	st.local.f32 	[%rd2+50272], %f9;
	ld.global.f32 	%f10, [%rd119+36];
	st.local.f32 	[%rd2+50276], %f10;
	ld.global.f32 	%f11, [%rd119+40];
	st.local.f32 	[%rd2+50280], %f11;
	ld.global.f32 	%f12, [%rd119+44];
	st.local.f32 	[%rd2+50284], %f12;
	ld.global.f32 	%f13, [%rd119+48];
	st.local.f32 	[%rd2+50288], %f13;
	ld.global.f32 	%f14, [%rd119+52];
	st.local.f32 	[%rd2+50292], %f14;
	ld.global.f32 	%f15, [%rd119+56];
	st.local.f32 	[%rd2+50296], %f15;
	ld.global.f32 	%f16, [%rd119+60];
	st.local.f32 	[%rd2+50300], %f16;
	ld.global.f32 	%f17, [%rd119+64];
	st.local.f32 	[%rd2+50304], %f17;
	ld.global.f32 	%f18, [%rd119+68];
	st.local.f32 	[%rd2+50308], %f18;
	ld.global.f32 	%f19, [%rd119+72];
	st.local.f32 	[%rd2+50312], %f19;
	ld.global.f32 	%f20, [%rd119+76];
	st.local.f32 	[%rd2+50316], %f20;
	ld.global.f32 	%f21, [%rd119+80];
	st.local.f32 	[%rd2+50320], %f21;
	ld.global.f32 	%f22, [%rd119+84];
	st.local.f32 	[%rd2+50324], %f22;
	ld.global.f32 	%f23, [%rd119+88];
	st.local.f32 	[%rd2+50328], %f23;
	ld.global.f32 	%f24, [%rd119+92];
	st.local.f32 	[%rd2+50332], %f24;
	ld.global.f32 	%f25, [%rd119+96];
	st.local.f32 	[%rd2+50336], %f25;
	ld.global.f32 	%f26, [%rd119+100];
	st.local.f32 	[%rd2+50340], %f26;
	ld.global.f32 	%f27, [%rd119+104];
	st.local.f32 	[%rd2+50344], %f27;
	ld.global.f32 	%f28, [%rd119+108];
	st.local.f32 	[%rd2+50348], %f28;
	ld.global.f32 	%f29, [%rd119+112];
	st.local.f32 	[%rd2+50352], %f29;
	ld.global.f32 	%f30, [%rd119+116];
	st.local.f32 	[%rd2+50356], %f30;
	ld.global.f32 	%f31, [%rd119+120];
	st.local.f32 	[%rd2+50360], %f31;
	ld.global.f32 	%f32, [%rd119+124];
	st.local.f32 	[%rd2+50364], %f32;
	ld.global.f32 	%f33, [%rd119+128];
	st.local.f32 	[%rd2+50368], %f33;
	ld.global.f32 	%f34, [%rd119+132];
	st.local.f32 	[%rd2+50372], %f34;
	ld.global.f32 	%f35, [%rd119+136];
	st.local.f32 	[%rd2+50376], %f35;
	ld.global.f32 	%f36, [%rd119+140];
	st.local.f32 	[%rd2+50380], %f36;
	ld.global.f32 	%f37, [%rd119+144];
	st.local.f32 	[%rd2+50384], %f37;
	ld.global.f32 	%f38, [%rd119+148];
	st.local.f32 	[%rd2+50388], %f38;
	ld.global.f32 	%f39, [%rd119+152];
	st.local.f32 	[%rd2+50392], %f39;
	ld.global.f32 	%f40, [%rd119+156];
	st.local.f32 	[%rd2+50396], %f40;
	ld.global.f32 	%f41, [%rd119+160];
	st.local.f32 	[%rd2+50400], %f41;
	ld.global.f32 	%f42, [%rd119+164];
	st.local.f32 	[%rd2+50404], %f42;
	ld.global.f32 	%f43, [%rd119+168];
	st.local.f32 	[%rd2+50408], %f43;
	ld.global.f32 	%f44, [%rd119+172];
	st.local.f32 	[%rd2+50412], %f44;
	ld.global.f32 	%f45, [%rd119+176];
	st.local.f32 	[%rd2+50416], %f45;
	ld.global.f32 	%f46, [%rd119+180];
	st.local.f32 	[%rd2+50420], %f46;
	ld.global.f32 	%f47, [%rd119+184];
	st.local.f32 	[%rd2+50424], %f47;
	ld.global.f32 	%f48, [%rd119+188];
	st.local.f32 	[%rd2+50428], %f48;
	ld.global.f32 	%f49, [%rd119+192];
	st.local.f32 	[%rd2+50432], %f49;
	ld.global.f32 	%f50, [%rd119+196];
	st.local.f32 	[%rd2+50436], %f50;
	ld.global.f32 	%f51, [%rd119+200];
	st.local.f32 	[%rd2+50440], %f51;
	ld.global.f32 	%f52, [%rd119+204];
	st.local.f32 	[%rd2+50444], %f52;
	ld.global.f32 	%f53, [%rd119+208];
	st.local.f32 	[%rd2+50448], %f53;
	ld.global.f32 	%f54, [%rd119+212];
	st.local.f32 	[%rd2+50452], %f54;
	ld.global.f32 	%f55, [%rd119+216];
	st.local.f32 	[%rd2+50456], %f55;
	ld.global.f32 	%f56, [%rd119+220];
	st.local.f32 	[%rd2+50460], %f56;
	ld.global.f32 	%f57, [%rd119+224];
	st.local.f32 	[%rd2+50464], %f57;
	ld.global.f32 	%f58, [%rd119+228];
	st.local.f32 	[%rd2+50468], %f58;
	ld.global.f32 	%f59, [%rd119+232];
	st.local.f32 	[%rd2+50472], %f59;
	ld.global.f32 	%f60, [%rd119+236];
	st.local.f32 	[%rd2+50476], %f60;
	ld.global.f32 	%f61, [%rd119+240];
	st.local.f32 	[%rd2+50480], %f61;
	ld.global.f32 	%f62, [%rd119+244];
	st.local.f32 	[%rd2+50484], %f62;
	ld.global.f32 	%f63, [%rd119+248];
	st.local.f32 	[%rd2+50488], %f63;
	ld.global.f32 	%f64, [%rd119+252];
	st.local.f32 	[%rd2+50492], %f64;
	ld.global.f32 	%f65, [%rd119+256];
	st.local.f32 	[%rd2+50496], %f65;
	ld.global.f32 	%f66, [%rd119+260];
	st.local.f32 	[%rd2+50500], %f66;
	ld.global.f32 	%f67, [%rd119+264];
	st.local.f32 	[%rd2+50504], %f67;
	ld.global.f32 	%f68, [%rd119+268];
	st.local.f32 	[%rd2+50508], %f68;
	ld.global.f32 	%f69, [%rd119+272];
	st.local.f32 	[%rd2+50512], %f69;
	ld.global.f32 	%f70, [%rd119+276];
	st.local.f32 	[%rd2+50516], %f70;
	ld.global.f32 	%f71, [%rd119+280];
	st.local.f32 	[%rd2+50520], %f71;
	ld.global.f32 	%f72, [%rd119+284];
	st.local.f32 	[%rd2+50524], %f72;
	ld.global.f32 	%f73, [%rd119+288];
	st.local.f32 	[%rd2+50528], %f73;
	ld.global.f32 	%f74, [%rd119+292];
	st.local.f32 	[%rd2+50532], %f74;
	ld.global.f32 	%f75, [%rd119+296];
	st.local.f32 	[%rd2+50536], %f75;
	ld.global.f32 	%f76, [%rd119+300];
	st.local.f32 	[%rd2+50540], %f76;
	ld.global.f32 	%f77, [%rd119+304];
	st.local.f32 	[%rd2+50544], %f77;
	ld.global.f32 	%f78, [%rd119+308];
	st.local.f32 	[%rd2+50548], %f78;
	ld.global.f32 	%f79, [%rd119+312];
	st.local.f32 	[%rd2+50552], %f79;
	ld.global.f32 	%f80, [%rd119+316];
	st.local.f32 	[%rd2+50556], %f80;
	ld.global.f32 	%f81, [%rd119+320];
	st.local.f32 	[%rd2+50560], %f81;
	ld.global.f32 	%f82, [%rd119+324];
	st.local.f32 	[%rd2+50564], %f82;
	ld.global.f32 	%f83, [%rd119+328];
	st.local.f32 	[%rd2+50568], %f83;
	ld.global.f32 	%f84, [%rd119+332];
	st.local.f32 	[%rd2+50572], %f84;
	ld.global.f32 	%f85, [%rd119+336];
	st.local.f32 	[%rd2+50576], %f85;
	ld.global.f32 	%f86, [%rd119+340];
	st.local.f32 	[%rd2+50580], %f86;
	ld.global.f32 	%f87, [%rd119+344];
	st.local.f32 	[%rd2+50584], %f87;
	ld.global.f32 	%f88, [%rd119+348];
	st.local.f32 	[%rd2+50588], %f88;
	ld.global.f32 	%f89, [%rd119+352];
	st.local.f32 	[%rd2+50592], %f89;
	ld.global.f32 	%f90, [%rd119+356];
	st.local.f32 	[%rd2+50596], %f90;
	ld.global.f32 	%f91, [%rd119+360];
	st.local.f32 	[%rd2+50600], %f91;
	ld.global.f32 	%f92, [%rd119+364];
	st.local.f32 	[%rd2+50604], %f92;
	ld.global.f32 	%f93, [%rd119+368];
	st.local.f32 	[%rd2+50608], %f93;
	ld.global.f32 	%f94, [%rd119+372];
	st.local.f32 	[%rd2+50612], %f94;
	ld.global.f32 	%f95, [%rd119+376];
	st.local.f32 	[%rd2+50616], %f95;
	ld.global.f32 	%f96, [%rd119+380];
	st.local.f32 	[%rd2+50620], %f96;
	ld.global.f32 	%f97, [%rd119+384];
	st.local.f32 	[%rd2+50624], %f97;
	ld.global.f32 	%f98, [%rd119+388];
	st.local.f32 	[%rd2+50628], %f98;
	ld.global.f32 	%f99, [%rd119+392];
	st.local.f32 	[%rd2+50632], %f99;
	ld.global.f32 	%f100, [%rd119+396];
	st.local.f32 	[%rd2+50636], %f100;
	ld.global.f32 	%f101, [%rd119+400];
	st.local.f32 	[%rd2+50640], %f101;
	ld.global.f32 	%f102, [%rd119+404];
	st.local.f32 	[%rd2+50644], %f102;
	ld.global.f32 	%f103, [%rd119+408];
	st.local.f32 	[%rd2+50648], %f103;
	ld.global.f32 	%f104, [%rd119+412];
	st.local.f32 	[%rd2+50652], %f104;
	ld.global.f32 	%f105, [%rd119+416];
	st.local.f32 	[%rd2+50656], %f105;
	ld.global.f32 	%f106, [%rd119+420];
	st.local.f32 	[%rd2+50660], %f106;
	ld.global.f32 	%f107, [%rd119+424];
	st.local.f32 	[%rd2+50664], %f107;
	ld.global.f32 	%f108, [%rd119+428];
	st.local.f32 	[%rd2+50668], %f108;
	ld.global.f32 	%f109, [%rd119+432];
	st.local.f32 	[%rd2+50672], %f109;
	ld.global.f32 	%f110, [%rd119+436];
	st.local.f32 	[%rd2+50676], %f110;
	ld.global.f32 	%f111, [%rd119+440];
	st.local.f32 	[%rd2+50680], %f111;
	ld.global.f32 	%f112, [%rd119+444];
	st.local.f32 	[%rd2+50684], %f112;
	ld.global.f32 	%f113, [%rd119+448];
	st.local.f32 	[%rd2+50688], %f113;
	ld.global.f32 	%f114, [%rd119+452];
	st.local.f32 	[%rd2+50692], %f114;
	ld.global.f32 	%f115, [%rd119+456];
	st.local.f32 	[%rd2+50696], %f115;
	ld.global.f32 	%f116, [%rd119+460];
	st.local.f32 	[%rd2+50700], %f116;
	ld.global.f32 	%f117, [%rd119+464];
	st.local.f32 	[%rd2+50704], %f117;
	ld.global.f32 	%f118, [%rd119+468];
	st.local.f32 	[%rd2+50708], %f118;
	ld.global.f32 	%f119, [%rd119+472];
	st.local.f32 	[%rd2+50712], %f119;
	ld.global.f32 	%f120, [%rd119+476];
	st.local.f32 	[%rd2+50716], %f120;
	ld.global.f32 	%f121, [%rd119+480];
	st.local.f32 	[%rd2+50720], %f121;
	ld.global.f32 	%f122, [%rd119+484];
	st.local.f32 	[%rd2+50724], %f122;
	ld.global.f32 	%f123, [%rd119+488];
	st.local.f32 	[%rd2+50728], %f123;
	ld.global.f32 	%f124, [%rd119+492];
	st.local.f32 	[%rd2+50732], %f124;
	ld.global.f32 	%f125, [%rd119+496];
	st.local.f32 	[%rd2+50736], %f125;
	ld.global.f32 	%f126, [%rd119+500];
	st.local.f32 	[%rd2+50740], %f126;
	ld.global.f32 	%f127, [%rd119+504];
	st.local.f32 	[%rd2+50744], %f127;
	ld.global.f32 	%f128, [%rd119+508];
	st.local.f32 	[%rd2+50748], %f128;
	ld.global.f32 	%f129, [%rd119+512];
	st.local.f32 	[%rd2+50752], %f129;
	ld.global.f32 	%f130, [%rd119+516];
	st.local.f32 	[%rd2+50756], %f130;
	ld.global.f32 	%f131, [%rd119+520];
	st.local.f32 	[%rd2+50760], %f131;
	ld.global.f32 	%f132, [%rd119+524];
	st.local.f32 	[%rd2+50764], %f132;
	ld.global.f32 	%f133, [%rd119+528];
	st.local.f32 	[%rd2+50768], %f133;
	ld.global.f32 	%f134, [%rd119+532];
	st.local.f32 	[%rd2+50772], %f134;
	ld.global.f32 	%f135, [%rd119+536];
	st.local.f32 	[%rd2+50776], %f135;
	ld.global.f32 	%f136, [%rd119+540];
	st.local.f32 	[%rd2+50780], %f136;
	ld.global.f32 	%f137, [%rd119+544];
	st.local.f32 	[%rd2+50784], %f137;
	ld.global.f32 	%f138, [%rd119+548];
	st.local.f32 	[%rd2+50788], %f138;
	ld.global.f32 	%f139, [%rd119+552];
	st.local.f32 	[%rd2+50792], %f139;
	ld.global.f32 	%f140, [%rd119+556];
	st.local.f32 	[%rd2+50796], %f140;
	ld.global.f32 	%f141, [%rd119+560];
	st.local.f32 	[%rd2+50800], %f141;
	ld.global.f32 	%f142, [%rd119+564];
	st.local.f32 	[%rd2+50804], %f142;
	ld.global.f32 	%f143, [%rd119+568];
	st.local.f32 	[%rd2+50808], %f143;
	ld.global.f32 	%f144, [%rd119+572];
	st.local.f32 	[%rd2+50812], %f144;
	ld.global.f32 	%f145, [%rd119+576];
	st.local.f32 	[%rd2+50816], %f145;
	ld.global.f32 	%f146, [%rd119+580];
	st.local.f32 	[%rd2+50820], %f146;
	ld.global.f32 	%f147, [%rd119+584];
	st.local.f32 	[%rd2+50824], %f147;
	ld.global.f32 	%f148, [%rd119+588];
	st.local.f32 	[%rd2+50828], %f148;
	ld.global.f32 	%f149, [%rd119+592];
	st.local.f32 	[%rd2+50832], %f149;
	ld.global.f32 	%f150, [%rd119+596];
	st.local.f32 	[%rd2+50836], %f150;
	ld.global.f32 	%f151, [%rd119+600];
	st.local.f32 	[%rd2+50840], %f151;
	ld.global.f32 	%f152, [%rd119+604];
	st.local.f32 	[%rd2+50844], %f152;
	ld.global.f32 	%f153, [%rd119+608];
	st.local.f32 	[%rd2+50848], %f153;
	ld.global.f32 	%f154, [%rd119+612];
	st.local.f32 	[%rd2+50852], %f154;
	ld.global.f32 	%f155, [%rd119+616];
	st.local.f32 	[%rd2+50856], %f155;
	ld.global.f32 	%f156, [%rd119+620];
	st.local.f32 	[%rd2+50860], %f156;
	ld.global.f32 	%f157, [%rd119+624];
	st.local.f32 	[%rd2+50864], %f157;
	ld.global.f32 	%f158, [%rd119+628];
	st.local.f32 	[%rd2+50868], %f158;
	ld.global.f32 	%f159, [%rd119+632];
	st.local.f32 	[%rd2+50872], %f159;
	ld.global.f32 	%f160, [%rd119+636];
	st.local.f32 	[%rd2+50876], %f160;
	ld.global.f32 	%f161, [%rd119+640];
	st.local.f32 	[%rd2+50880], %f161;
	ld.global.f32 	%f162, [%rd119+644];
	st.local.f32 	[%rd2+50884], %f162;
	ld.global.f32 	%f163, [%rd119+648];
	st.local.f32 	[%rd2+50888], %f163;
	ld.global.f32 	%f164, [%rd119+652];
	st.local.f32 	[%rd2+50892], %f164;
	ld.global.f32 	%f165, [%rd119+656];
	st.local.f32 	[%rd2+50896], %f165;
	ld.global.f32 	%f166, [%rd119+660];
	st.local.f32 	[%rd2+50900], %f166;
	ld.global.f32 	%f167, [%rd119+664];
	st.local.f32 	[%rd2+50904], %f167;
	ld.global.f32 	%f168, [%rd119+668];
	st.local.f32 	[%rd2+50908], %f168;
	ld.global.f32 	%f169, [%rd119+672];
	st.local.f32 	[%rd2+50912], %f169;
	ld.global.f32 	%f170, [%rd119+676];
	st.local.f32 	[%rd2+50916], %f170;
	ld.global.f32 	%f171, [%rd119+680];
	st.local.f32 	[%rd2+50920], %f171;
	ld.global.f32 	%f172, [%rd119+684];
	st.local.f32 	[%rd2+50924], %f172;
	ld.global.f32 	%f173, [%rd119+688];
	st.local.f32 	[%rd2+50928], %f173;
	ld.global.f32 	%f174, [%rd119+692];
	st.local.f32 	[%rd2+50932], %f174;
	ld.global.f32 	%f175, [%rd119+696];
	st.local.f32 	[%rd2+50936], %f175;
	ld.global.f32 	%f176, [%rd119+700];
	st.local.f32 	[%rd2+50940], %f176;
	ld.global.f32 	%f177, [%rd119+704];
	st.local.f32 	[%rd2+50944], %f177;
	ld.global.f32 	%f178, [%rd119+708];
	st.local.f32 	[%rd2+50948], %f178;
	ld.global.f32 	%f179, [%rd119+712];
	st.local.f32 	[%rd2+50952], %f179;
	ld.global.f32 	%f180, [%rd119+716];
	st.local.f32 	[%rd2+50956], %f180;
	ld.global.f32 	%f181, [%rd119+720];
	st.local.f32 	[%rd2+50960], %f181;
	ld.global.f32 	%f182, [%rd119+724];
	st.local.f32 	[%rd2+50964], %f182;
	ld.global.f32 	%f183, [%rd119+728];
	st.local.f32 	[%rd2+50968], %f183;
	ld.global.f32 	%f184, [%rd119+732];
	st.local.f32 	[%rd2+50972], %f184;
	ld.global.f32 	%f185, [%rd119+736];
	st.local.f32 	[%rd2+50976], %f185;
	ld.global.f32 	%f186, [%rd119+740];
	st.local.f32 	[%rd2+50980], %f186;
	ld.global.f32 	%f187, [%rd119+744];
	st.local.f32 	[%rd2+50984], %f187;
	ld.global.f32 	%f188, [%rd119+748];
	st.local.f32 	[%rd2+50988], %f188;
	ld.global.f32 	%f189, [%rd119+752];
	st.local.f32 	[%rd2+50992], %f189;
	ld.global.f32 	%f190, [%rd119+756];
	st.local.f32 	[%rd2+50996], %f190;
	ld.global.f32 	%f191, [%rd119+760];
	st.local.f32 	[%rd2+51000], %f191;
	ld.global.f32 	%f192, [%rd119+764];
	st.local.f32 	[%rd2+51004], %f192;
	ld.global.f32 	%f193, [%rd119+768];
	st.local.f32 	[%rd2+51008], %f193;
	ld.global.f32 	%f194, [%rd119+772];
	st.local.f32 	[%rd2+51012], %f194;
	ld.global.f32 	%f195, [%rd119+776];
	st.local.f32 	[%rd2+51016], %f195;
	ld.global.f32 	%f196, [%rd119+780];
	st.local.f32 	[%rd2+51020], %f196;
	ld.global.f32 	%f197, [%rd119+784];
	st.local.f32 	[%rd2+51024], %f197;
	ld.global.f32 	%f198, [%rd119+788];
	st.local.f32 	[%rd2+51028], %f198;
	ld.global.f32 	%f199, [%rd119+792];
	st.local.f32 	[%rd2+51032], %f199;
	ld.global.f32 	%f200, [%rd119+796];
	st.local.f32 	[%rd2+51036], %f200;
	ld.global.f32 	%f201, [%rd119+800];
	st.local.f32 	[%rd2+51040], %f201;
	ld.global.f32 	%f202, [%rd119+804];
	st.local.f32 	[%rd2+51044], %f202;
	ld.global.f32 	%f203, [%rd119+808];
	st.local.f32 	[%rd2+51048], %f203;
	ld.global.f32 	%f204, [%rd119+812];
	st.local.f32 	[%rd2+51052], %f204;
	ld.global.f32 	%f205, [%rd119+816];
	st.local.f32 	[%rd2+51056], %f205;
	ld.global.f32 	%f206, [%rd119+820];
	st.local.f32 	[%rd2+51060], %f206;
	ld.global.f32 	%f207, [%rd119+824];
	st.local.f32 	[%rd2+51064], %f207;
	ld.global.f32 	%f208, [%rd119+828];
	st.local.f32 	[%rd2+51068], %f208;
	ld.global.f32 	%f209, [%rd119+832];
	st.local.f32 	[%rd2+51072], %f209;
	ld.global.f32 	%f210, [%rd119+836];
	st.local.f32 	[%rd2+51076], %f210;
	ld.global.f32 	%f211, [%rd119+840];
	st.local.f32 	[%rd2+51080], %f211;
	ld.global.f32 	%f212, [%rd119+844];
	st.local.f32 	[%rd2+51084], %f212;
	ld.global.f32 	%f213, [%rd119+848];
	st.local.f32 	[%rd2+51088], %f213;
	ld.global.f32 	%f214, [%rd119+852];
	st.local.f32 	[%rd2+51092], %f214;
	ld.global.f32 	%f215, [%rd119+856];
	st.local.f32 	[%rd2+51096], %f215;
	ld.global.f32 	%f216, [%rd119+860];
	st.local.f32 	[%rd2+51100], %f216;
	ld.global.f32 	%f217, [%rd119+864];
	st.local.f32 	[%rd2+51104], %f217;
	ld.global.f32 	%f218, [%rd119+868];
	st.local.f32 	[%rd2+51108], %f218;
	ld.global.f32 	%f219, [%rd119+872];
	st.local.f32 	[%rd2+51112], %f219;
	ld.global.f32 	%f220, [%rd119+876];
	st.local.f32 	[%rd2+51116], %f220;
	ld.global.f32 	%f221, [%rd119+880];
	st.local.f32 	[%rd2+51120], %f221;
	ld.global.f32 	%f222, [%rd119+884];
	st.local.f32 	[%rd2+51124], %f222;
	ld.global.f32 	%f223, [%rd119+888];
	st.local.f32 	[%rd2+51128], %f223;
	ld.global.f32 	%f224, [%rd119+892];
	st.local.f32 	[%rd2+51132], %f224;
	ld.global.f32 	%f225, [%rd119+896];
	st.local.f32 	[%rd2+51136], %f225;
	ld.global.f32 	%f226, [%rd119+900];
	st.local.f32 	[%rd2+51140], %f226;
	ld.global.f32 	%f227, [%rd119+904];
	st.local.f32 	[%rd2+51144], %f227;
	ld.global.f32 	%f228, [%rd119+908];
	st.local.f32 	[%rd2+51148], %f228;
	ld.global.f32 	%f229, [%rd119+912];
	st.local.f32 	[%rd2+51152], %f229;
	ld.global.f32 	%f230, [%rd119+916];
	st.local.f32 	[%rd2+51156], %f230;
	ld.global.f32 	%f231, [%rd119+920];
	st.local.f32 	[%rd2+51160], %f231;
	ld.global.f32 	%f232, [%rd119+924];
	st.local.f32 	[%rd2+51164], %f232;
	ld.global.f32 	%f233, [%rd119+928];
	st.local.f32 	[%rd2+51168], %f233;
	ld.global.f32 	%f234, [%rd119+932];
	st.local.f32 	[%rd2+51172], %f234;
	ld.global.f32 	%f235, [%rd119+936];
	st.local.f32 	[%rd2+51176], %f235;
	ld.global.f32 	%f236, [%rd119+940];
	st.local.f32 	[%rd2+51180], %f236;
	ld.global.f32 	%f237, [%rd119+944];
	st.local.f32 	[%rd2+51184], %f237;
	ld.global.f32 	%f238, [%rd119+948];
	st.local.f32 	[%rd2+51188], %f238;
	ld.global.f32 	%f239, [%rd119+952];
	st.local.f32 	[%rd2+51192], %f239;
	ld.global.f32 	%f240, [%rd119+956];
	st.local.f32 	[%rd2+51196], %f240;
	ld.global.f32 	%f241, [%rd119+960];
	st.local.f32 	[%rd2+51200], %f241;
	ld.global.f32 	%f242, [%rd119+964];
	st.local.f32 	[%rd2+51204], %f242;
	ld.global.f32 	%f243, [%rd119+968];
	st.local.f32 	[%rd2+51208], %f243;
	ld.global.f32 	%f244, [%rd119+972];
	st.local.f32 	[%rd2+51212], %f244;
	ld.global.f32 	%f245, [%rd119+976];
	st.local.f32 	[%rd2+51216], %f245;
	ld.global.f32 	%f246, [%rd119+980];
	st.local.f32 	[%rd2+51220], %f246;
	ld.global.f32 	%f247, [%rd119+984];
	st.local.f32 	[%rd2+51224], %f247;
	ld.global.f32 	%f248, [%rd119+988];
	st.local.f32 	[%rd2+51228], %f248;
	ld.global.f32 	%f249, [%rd119+992];
	st.local.f32 	[%rd2+51232], %f249;
	ld.global.f32 	%f250, [%rd119+996];
	st.local.f32 	[%rd2+51236], %f250;
	ld.global.f32 	%f251, [%rd119+1000];
	st.local.f32 	[%rd2+51240], %f251;
	ld.global.f32 	%f252, [%rd119+1004];
	st.local.f32 	[%rd2+51244], %f252;
	ld.global.f32 	%f253, [%rd119+1008];
	st.local.f32 	[%rd2+51248], %f253;
	ld.global.f32 	%f254, [%rd119+1012];
	st.local.f32 	[%rd2+51252], %f254;
	ld.global.f32 	%f255, [%rd119+1016];
	st.local.f32 	[%rd2+51256], %f255;
	ld.global.f32 	%f256, [%rd119+1020];
	st.local.f32 	[%rd2+51260], %f256;
	ld.global.f32 	%f257, [%rd119+1024];
	st.local.f32 	[%rd2+51264], %f257;
	ld.global.f32 	%f258, [%rd119+1028];
	st.local.f32 	[%rd2+51268], %f258;
	ld.global.f32 	%f259, [%rd119+1032];
	st.local.f32 	[%rd2+51272], %f259;
	ld.global.f32 	%f260, [%rd119+1036];
	st.local.f32 	[%rd2+51276], %f260;
	ld.global.f32 	%f261, [%rd119+1040];
	st.local.f32 	[%rd2+51280], %f261;
	ld.global.f32 	%f262, [%rd119+1044];
	st.local.f32 	[%rd2+51284], %f262;
	ld.global.f32 	%f263, [%rd119+1048];
	st.local.f32 	[%rd2+51288], %f263;
	ld.global.f32 	%f264, [%rd119+1052];
	st.local.f32 	[%rd2+51292], %f264;
	ld.global.f32 	%f265, [%rd119+1056];
	st.local.f32 	[%rd2+51296], %f265;
	ld.global.f32 	%f266, [%rd119+1060];
	st.local.f32 	[%rd2+51300], %f266;
	ld.global.f32 	%f267, [%rd119+1064];
	st.local.f32 	[%rd2+51304], %f267;
	ld.global.f32 	%f268, [%rd119+1068];
	st.local.f32 	[%rd2+51308], %f268;
	ld.global.f32 	%f269, [%rd119+1072];
	st.local.f32 	[%rd2+51312], %f269;
	ld.global.f32 	%f270, [%rd119+1076];
	st.local.f32 	[%rd2+51316], %f270;
	ld.global.f32 	%f271, [%rd119+1080];
	st.local.f32 	[%rd2+51320], %f271;
	ld.global.f32 	%f272, [%rd119+1084];
	st.local.f32 	[%rd2+51324], %f272;
	st.local.f32 	[%rd2+51328], %f1;
	st.local.f32 	[%rd2+51332], %f2;
	st.local.f32 	[%rd2+51336], %f3;
	st.local.f32 	[%rd2+51340], %f4;
	st.local.f32 	[%rd2+51344], %f5;
	st.local.f32 	[%rd2+51348], %f6;
	st.local.f32 	[%rd2+51352], %f7;
	st.local.f32 	[%rd2+51356], %f8;
	st.local.f32 	[%rd2+51360], %f9;
	st.local.f32 	[%rd2+51364], %f10;
	st.local.f32 	[%rd2+51368], %f11;
	st.local.f32 	[%rd2+51372], %f12;
	st.local.f32 	[%rd2+51376], %f13;
	st.local.f32 	[%rd2+51380], %f14;
	st.local.f32 	[%rd2+51384], %f15;
	st.local.f32 	[%rd2+51388], %f16;
	st.local.f32 	[%rd2+51392], %f17;
	st.local.f32 	[%rd2+51396], %f18;
	st.local.f32 	[%rd2+51400], %f19;
	st.local.f32 	[%rd2+51404], %f20;
	st.local.f32 	[%rd2+51408], %f21;
	st.local.f32 	[%rd2+51412], %f22;
	st.local.f32 	[%rd2+51416], %f23;
	st.local.f32 	[%rd2+51420], %f24;
	st.local.f32 	[%rd2+51424], %f25;
	st.local.f32 	[%rd2+51428], %f26;
	st.local.f32 	[%rd2+51432], %f27;
	st.local.f32 	[%rd2+51436], %f28;
	st.local.f32 	[%rd2+51440], %f29;
	st.local.f32 	[%rd2+51444], %f30;
	st.local.f32 	[%rd2+51448], %f31;
	st.local.f32 	[%rd2+51452], %f32;
	st.local.f32 	[%rd2+51456], %f33;
	st.local.f32 	[%rd2+51460], %f34;
	st.local.f32 	[%rd2+51464], %f35;
	st.local.f32 	[%rd2+51468], %f36;
	st.local.f32 	[%rd2+51472], %f37;
	st.local.f32 	[%rd2+51476], %f38;
	st.local.f32 	[%rd2+51480], %f39;
	st.local.f32 	[%rd2+51484], %f40;
	st.local.f32 	[%rd2+51488], %f41;
	st.local.f32 	[%rd2+51492], %f42;
	st.local.f32 	[%rd2+51496], %f43;
	st.local.f32 	[%rd2+51500], %f44;
	st.local.f32 	[%rd2+51504], %f45;
	st.local.f32 	[%rd2+51508], %f46;
	st.local.f32 	[%rd2+51512], %f47;
	st.local.f32 	[%rd2+51516], %f48;
	st.local.f32 	[%rd2+51520], %f49;
	st.local.f32 	[%rd2+51524], %f50;
	st.local.f32 	[%rd2+51528], %f51;
	st.local.f32 	[%rd2+51532], %f52;
	st.local.f32 	[%rd2+51536], %f53;
	st.local.f32 	[%rd2+51540], %f54;
	st.local.f32 	[%rd2+51544], %f55;
	st.local.f32 	[%rd2+51548], %f56;
	st.local.f32 	[%rd2+51552], %f57;
	st.local.f32 	[%rd2+51556], %f58;
	st.local.f32 	[%rd2+51560], %f59;
	st.local.f32 	[%rd2+51564], %f60;
	st.local.f32 	[%rd2+51568], %f61;
	st.local.f32 	[%rd2+51572], %f62;
	st.local.f32 	[%rd2+51576], %f63;
	st.local.f32 	[%rd2+51580], %f64;
	st.local.f32 	[%rd2+51584], %f65;
	st.local.f32 	[%rd2+51588], %f66;
	st.local.f32 	[%rd2+51592], %f67;
	st.local.f32 	[%rd2+51596], %f68;
	st.local.f32 	[%rd2+51600], %f69;
	st.local.f32 	[%rd2+51604], %f70;
	st.local.f32 	[%rd2+51608], %f71;
	st.local.f32 	[%rd2+51612], %f72;
	st.local.f32 	[%rd2+51616], %f73;
	st.local.f32 	[%rd2+51620], %f74;
	st.local.f32 	[%rd2+51624], %f75;
	st.local.f32 	[%rd2+51628], %f76;
	st.local.f32 	[%rd2+51632], %f77;
	st.local.f32 	[%rd2+51636], %f78;
	st.local.f32 	[%rd2+51640], %f79;
	st.local.f32 	[%rd2+51644], %f80;
	st.local.f32 	[%rd2+51648], %f81;
	st.local.f32 	[%rd2+51652], %f82;
	st.local.f32 	[%rd2+51656], %f83;
	st.local.f32 	[%rd2+51660], %f84;
	st.local.f32 	[%rd2+51664], %f85;
	st.local.f32 	[%rd2+51668], %f86;
	st.local.f32 	[%rd2+51672], %f87;
	st.local.f32 	[%rd2+51676], %f88;
	st.local.f32 	[%rd2+51680], %f89;
	st.local.f32 	[%rd2+51684], %f90;
	st.local.f32 	[%rd2+51688], %f91;
	st.local.f32 	[%rd2+51692], %f92;
	st.local.f32 	[%rd2+51696], %f93;
	st.local.f32 	[%rd2+51700], %f94;
	st.local.f32 	[%rd2+51704], %f95;
	st.local.f32 	[%rd2+51708], %f96;
	st.local.f32 	[%rd2+51712], %f97;
	st.local.f32 	[%rd2+51716], %f98;
	st.local.f32 	[%rd2+51720], %f99;
	st.local.f32 	[%rd2+51724], %f100;
	st.local.f32 	[%rd2+51728], %f101;
	st.local.f32 	[%rd2+51732], %f102;
	st.local.f32 	[%rd2+51736], %f103;
	st.local.f32 	[%rd2+51740], %f104;
	st.local.f32 	[%rd2+51744], %f105;
	st.local.f32 	[%rd2+51748], %f106;
	st.local.f32 	[%rd2+51752], %f107;
	st.local.f32 	[%rd2+51756], %f108;
	st.local.f32 	[%rd2+51760], %f109;
	st.local.f32 	[%rd2+51764], %f110;
	st.local.f32 	[%rd2+51768], %f111;
	st.local.f32 	[%rd2+51772], %f112;
	st.local.f32 	[%rd2+51776], %f113;
	st.local.f32 	[%rd2+51780], %f114;
	st.local.f32 	[%rd2+51784], %f115;
	st.local.f32 	[%rd2+51788], %f116;
	st.local.f32 	[%rd2+51792], %f117;
	st.local.f32 	[%rd2+51796], %f118;
	st.local.f32 	[%rd2+51800], %f119;
	st.local.f32 	[%rd2+51804], %f120;
	st.local.f32 	[%rd2+51808], %f121;
	st.local.f32 	[%rd2+51812], %f122;
	st.local.f32 	[%rd2+51816], %f123;
	st.local.f32 	[%rd2+51820], %f124;
	st.local.f32 	[%rd2+51824], %f125;
	st.local.f32 	[%rd2+51828], %f126;
	st.local.f32 	[%rd2+51832], %f127;
	st.local.f32 	[%rd2+51836], %f128;
	st.local.f32 	[%rd2+51840], %f129;
	st.local.f32 	[%rd2+51844], %f130;
	st.local.f32 	[%rd2+51848], %f131;
	st.local.f32 	[%rd2+51852], %f132;
	st.local.f32 	[%rd2+51856], %f133;
	st.local.f32 	[%rd2+51860], %f134;
	st.local.f32 	[%rd2+51864], %f135;
	st.local.f32 	[%rd2+51868], %f136;
	st.local.f32 	[%rd2+51872], %f137;
	st.local.f32 	[%rd2+51876], %f138;
	st.local.f32 	[%rd2+51880], %f139;
	st.local.f32 	[%rd2+51884], %f140;
	st.local.f32 	[%rd2+51888], %f141;
	st.local.f32 	[%rd2+51892], %f142;
	st.local.f32 	[%rd2+51896], %f143;
	st.local.f32 	[%rd2+51900], %f144;
	st.local.f32 	[%rd2+51904], %f145;
	st.local.f32 	[%rd2+51908], %f146;
	st.local.f32 	[%rd2+51912], %f147;
	st.local.f32 	[%rd2+51916], %f148;
	st.local.f32 	[%rd2+51920], %f149;
	st.local.f32 	[%rd2+51924], %f150;
	st.local.f32 	[%rd2+51928], %f151;
	st.local.f32 	[%rd2+51932], %f152;
	st.local.f32 	[%rd2+51936], %f153;
	st.local.f32 	[%rd2+51940], %f154;
	st.local.f32 	[%rd2+51944], %f155;
	st.local.f32 	[%rd2+51948], %f156;
	st.local.f32 	[%rd2+51952], %f157;
	st.local.f32 	[%rd2+51956], %f158;
	st.local.f32 	[%rd2+51960], %f159;
	st.local.f32 	[%rd2+51964], %f160;
	st.local.f32 	[%rd2+51968], %f161;
	st.local.f32 	[%rd2+51972], %f162;
	st.local.f32 	[%rd2+51976], %f163;
	st.local.f32 	[%rd2+51980], %f164;
	st.local.f32 	[%rd2+51984], %f165;
	st.local.f32 	[%rd2+51988], %f166;
	st.local.f32 	[%rd2+51992], %f167;
	st.local.f32 	[%rd2+51996], %f168;
	st.local.f32 	[%rd2+52000], %f169;
	st.local.f32 	[%rd2+52004], %f170;
	{ // callseq 0, 0
	.param .b64 param0;
	st.param.b64 	[param0], 64;
	.param .b64 retval0;
	call.uni (retval0), 
	malloc, 
	(
	param0
	);
	ld.param.b64 	%rd120, [retval0];
	} // callseq 0
	{ // callseq 1, 0
	.param .b64 param0;
	st.param.b64 	[param0], 64;
	.param .b64 retval0;
	call.uni (retval0), 
	malloc, 
	(
	param0
	);
	ld.param.b64 	%rd121, [retval0];
	} // callseq 1
	mov.b32 	%r111, 0;
	{ // callseq 2, 0
	.param .b64 param0;
	st.param.b64 	[param0], 40;
	.param .b64 retval0;
	call.uni (retval0), 
	malloc, 
	(
	param0
	);
	ld.param.b64 	%rd122, [retval0];
	} // callseq 2
	mov.u32 	%r68, %tid.x;
$L__BB0_33:
	ld.param.u64 	%rd133, [img_result_param_0];
	cvta.to.global.u64 	%rd123, %rd133;
	mul.wide.u32 	%rd124, %r68, 784;
	add.s64 	%rd125, %rd124, %rd123;
	add.s64 	%rd166, %rd125, 7;
	mul.wide.u32 	%rd126, %r111, 3140;
	add.s64 	%rd127, %rd2, %rd126;
	ld.local.f32 	%f1452, [%rd127];
	add.s64 	%rd167, %rd127, 32;
	mov.b32 	%r112, 0;
$L__BB0_34:
	ld.local.f32 	%f549, [%rd167+-28];
	ld.global.u8 	%rs1, [%rd166+-7];
	cvt.rn.f32.u16 	%f550, %rs1;
	fma.rn.f32 	%f551, %f549, %f550, %f1452;
	ld.local.f32 	%f552, [%rd167+-24];
	ld.global.u8 	%rs2, [%rd166+-6];
	cvt.rn.f32.u16 	%f553, %rs2;
	fma.rn.f32 	%f554, %f552, %f553, %f551;
	ld.local.f32 	%f555, [%rd167+-20];
	ld.global.u8 	%rs3, [%rd166+-5];
	cvt.rn.f32.u16 	%f556, %rs3;
	fma.rn.f32 	%f557, %f555, %f556, %f554;
	ld.local.f32 	%f558, [%rd167+-16];
	ld.global.u8 	%rs4, [%rd166+-4];
	cvt.rn.f32.u16 	%f559, %rs4;
	fma.rn.f32 	%f560, %f558, %f559, %f557;
	ld.local.f32 	%f561, [%rd167+-12];
	ld.global.u8 	%rs5, [%rd166+-3];
	cvt.rn.f32.u16 	%f562, %rs5;
	fma.rn.f32 	%f563, %f561, %f562, %f560;
	ld.local.f32 	%f564, [%rd167+-8];
	ld.global.u8 	%rs6, [%rd166+-2];
	cvt.rn.f32.u16 	%f565, %rs6;
	fma.rn.f32 	%f566, %f564, %f565, %f563;
	ld.local.f32 	%f567, [%rd167+-4];
	ld.global.u8 	%rs7, [%rd166+-1];
	cvt.rn.f32.u16 	%f568, %rs7;
	fma.rn.f32 	%f569, %f567, %f568, %f566;
	ld.local.f32 	%f570, [%rd167];
	ld.global.u8 	%rs8, [%rd166];
	cvt.rn.f32.u16 	%f571, %rs8;
	fma.rn.f32 	%f572, %f570, %f571, %f569;
	ld.local.f32 	%f573, [%rd167+4];
	ld.global.u8 	%rs9, [%rd166+1];
	cvt.rn.f32.u16 	%f574, %rs9;
	fma.rn.f32 	%f575, %f573, %f574, %f572;
	ld.local.f32 	%f576, [%rd167+8];
	ld.global.u8 	%rs10, [%rd166+2];
	cvt.rn.f32.u16 	%f577, %rs10;
	fma.rn.f32 	%f578, %f576, %f577, %f575;
	ld.local.f32 	%f579, [%rd167+12];
	ld.global.u8 	%rs11, [%rd166+3];
	cvt.rn.f32.u16 	%f580, %rs11;
	fma.rn.f32 	%f581, %f579, %f580, %f578;
	ld.local.f32 	%f582, [%rd167+16];
	ld.global.u8 	%rs12, [%rd166+4];
	cvt.rn.f32.u16 	%f583, %rs12;
	fma.rn.f32 	%f584, %f582, %f583, %f581;
	ld.local.f32 	%f585, [%rd167+20];
	ld.global.u8 	%rs13, [%rd166+5];
	cvt.rn.f32.u16 	%f586, %rs13;
	fma.rn.f32 	%f587, %f585, %f586, %f584;
	ld.local.f32 	%f588, [%rd167+24];
	ld.global.u8 	%rs14, [%rd166+6];
	cvt.rn.f32.u16 	%f589, %rs14;
	fma.rn.f32 	%f590, %f588, %f589, %f587;
	ld.local.f32 	%f591, [%rd167+28];
	ld.global.u8 	%rs15, [%rd166+7];
	cvt.rn.f32.u16 	%f592, %rs15;
	fma.rn.f32 	%f593, %f591, %f592, %f590;
	ld.local.f32 	%f594, [%rd167+32];
	ld.global.u8 	%rs16, [%rd166+8];
	cvt.rn.f32.u16 	%f595, %rs16;
	fma.rn.f32 	%f1452, %f594, %f595, %f593;
	add.s32 	%r112, %r112, 64;
	add.s64 	%rd167, %rd167, 64;
	add.s64 	%rd166, %rd166, 16;
	setp.ne.s32 	%p18, %r112, 3136;
	@%p18 bra 	$L__BB0_34;
	mul.wide.u32 	%rd128, %r111, 4;
	add.s64 	%rd129, %rd120, %rd128;
	st.f32 	[%rd129], %f1452;
	add.s32 	%r111, %r111, 1;
	setp.ne.s32 	%p19, %r111, 16;
	@%p19 bra 	$L__BB0_33;
	ld.param.u64 	%rd135, [img_result_param_3];
	cvta.to.global.u64 	%rd130, %rd135;
	mov.u32 	%r70, %tid.x;
	ld.f32 	%f596, [%rd120];
	fma.rn.f32 	%f597, %f2, %f596, %f1;
	ld.f32 	%f598, [%rd120+4];
	fma.rn.f32 	%f599, %f3, %f598, %f597;
	ld.f32 	%f600, [%rd120+8];
	fma.rn.f32 	%f601, %f4, %f600, %f599;
	ld.f32 	%f602, [%rd120+12];
	fma.rn.f32 	%f603, %f5, %f602, %f601;
	ld.f32 	%f604, [%rd120+16];
	fma.rn.f32 	%f605, %f6, %f604, %f603;
	ld.f32 	%f606, [%rd120+20];
	fma.rn.f32 	%f607, %f7, %f606, %f605;
	ld.f32 	%f608, [%rd120+24];
	fma.rn.f32 	%f609, %f8, %f608, %f607;
	ld.f32 	%f610, [%rd120+28];
	fma.rn.f32 	%f611, %f9, %f610, %f609;
	ld.f32 	%f612, [%rd120+32];
	fma.rn.f32 	%f613, %f10, %f612, %f611;
	ld.f32 	%f614, [%rd120+36];
	fma.rn.f32 	%f615, %f11, %f614, %f613;
	ld.f32 	%f616, [%rd120+40];
	fma.rn.f32 	%f617, %f12, %f616, %f615;
	ld.f32 	%f618, [%rd120+44];
	fma.rn.f32 	%f619, %f13, %f618, %f617;
	ld.f32 	%f620, [%rd120+48];
	fma.rn.f32 	%f621, %f14, %f620, %f619;
	ld.f32 	%f622, [%rd120+52];
	fma.rn.f32 	%f623, %f15, %f622, %f621;
	ld.f32 	%f624, [%rd120+56];
	fma.rn.f32 	%f625, %f16, %f624, %f623;
	ld.f32 	%f626, [%rd120+60];
	fma.rn.f32 	%f627, %f17, %f626, %f625;
	st.f32 	[%rd121], %f627;
	ld.f32 	%f628, [%rd120];
	fma.rn.f32 	%f629, %f19, %f628, %f18;
	ld.f32 	%f630, [%rd120+4];
	fma.rn.f32 	%f631, %f20, %f630, %f629;
	ld.f32 	%f632, [%rd120+8];
	fma.rn.f32 	%f633, %f21, %f632, %f631;
	ld.f32 	%f634, [%rd120+12];
	fma.rn.f32 	%f635, %f22, %f634, %f633;
	ld.f32 	%f636, [%rd120+16];
	fma.rn.f32 	%f637, %f23, %f636, %f635;
	ld.f32 	%f638, [%rd120+20];
	fma.rn.f32 	%f639, %f24, %f638, %f637;
	ld.f32 	%f640, [%rd120+24];
	fma.rn.f32 	%f641, %f25, %f640, %f639;
	ld.f32 	%f642, [%rd120+28];
	fma.rn.f32 	%f643, %f26, %f642, %f641;
	ld.f32 	%f644, [%rd120+32];
	fma.rn.f32 	%f645, %f27, %f644, %f643;
	ld.f32 	%f646, [%rd120+36];
	fma.rn.f32 	%f647, %f28, %f646, %f645;
	ld.f32 	%f648, [%rd120+40];
	fma.rn.f32 	%f649, %f29, %f648, %f647;
	ld.f32 	%f650, [%rd120+44];
	fma.rn.f32 	%f651, %f30, %f650, %f649;
	ld.f32 	%f652, [%rd120+48];
	fma.rn.f32 	%f653, %f31, %f652, %f651;
	ld.f32 	%f654, [%rd120+52];
	fma.rn.f32 	%f655, %f32, %f654, %f653;
	ld.f32 	%f656, [%rd120+56];
	fma.rn.f32 	%f657, %f33, %f656, %f655;
	ld.f32 	%f658, [%rd120+60];
	fma.rn.f32 	%f659, %f34, %f658, %f657;
	st.f32 	[%rd121+4], %f659;
	ld.f32 	%f660, [%rd120];
	fma.rn.f32 	%f661, %f36, %f660, %f35;
	ld.f32 	%f662, [%rd120+4];
	fma.rn.f32 	%f663, %f37, %f662, %f661;
	ld.f32 	%f664, [%rd120+8];
	fma.rn.f32 	%f665, %f38, %f664, %f663;
	ld.f32 	%f666, [%rd120+12];
	fma.rn.f32 	%f667, %f39, %f666, %f665;
	ld.f32 	%f668, [%rd120+16];
	fma.rn.f32 	%f669, %f40, %f668, %f667;
	ld.f32 	%f670, [%rd120+20];
	fma.rn.f32 	%f671, %f41, %f670, %f669;
	ld.f32 	%f672, [%rd120+24];
	fma.rn.f32 	%f673, %f42, %f672, %f671;
	ld.f32 	%f674, [%rd120+28];
	fma.rn.f32 	%f675, %f43, %f674, %f673;
	ld.f32 	%f676, [%rd120+32];
	fma.rn.f32 	%f677, %f44, %f676, %f675;
	ld.f32 	%f678, [%rd120+36];
	fma.rn.f32 	%f679, %f45, %f678, %f677;
	ld.f32 	%f680, [%rd120+40];
	fma.rn.f32 	%f681, %f46, %f680, %f679;
	ld.f32 	%f682, [%rd120+44];
	fma.rn.f32 	%f683, %f47, %f682, %f681;
	ld.f32 	%f684, [%rd120+48];
	fma.rn.f32 	%f685, %f48, %f684, %f683;
	ld.f32 	%f686, [%rd120+52];
	fma.rn.f32 	%f687, %f49, %f686, %f685;
	ld.f32 	%f688, [%rd120+56];
	fma.rn.f32 	%f689, %f50, %f688, %f687;
	ld.f32 	%f690, [%rd120+60];
	fma.rn.f32 	%f691, %f51, %f690, %f689;
	st.f32 	[%rd121+8], %f691;
	ld.f32 	%f692, [%rd120];
	fma.rn.f32 	%f693, %f53, %f692, %f52;
	ld.f32 	%f694, [%rd120+4];
	fma.rn.f32 	%f695, %f54, %f694, %f693;
	ld.f32 	%f696, [%rd120+8];
	fma.rn.f32 	%f697, %f55, %f696, %f695;
	ld.f32 	%f698, [%rd120+12];
	fma.rn.f32 	%f699, %f56, %f698, %f697;
	ld.f32 	%f700, [%rd120+16];
	fma.rn.f32 	%f701, %f57, %f700, %f699;
	ld.f32 	%f702, [%rd120+20];
	fma.rn.f32 	%f703, %f58, %f702, %f701;
	ld.f32 	%f704, [%rd120+24];
	fma.rn.f32 	%f705, %f59, %f704, %f703;
	ld.f32 	%f706, [%rd120+28];
	fma.rn.f32 	%f707, %f60, %f706, %f705;
	ld.f32 	%f708, [%rd120+32];
	fma.rn.f32 	%f709, %f61, %f708, %f707;
	ld.f32 	%f710, [%rd120+36];
	fma.rn.f32 	%f711, %f62, %f710, %f709;
	ld.f32 	%f712, [%rd120+40];
	fma.rn.f32 	%f713, %f63, %f712, %f711;
	ld.f32 	%f714, [%rd120+44];
	fma.rn.f32 	%f715, %f64, %f714, %f713;
	ld.f32 	%f716, [%rd120+48];
	fma.rn.f32 	%f717, %f65, %f716, %f715;
	ld.f32 	%f718, [%rd120+52];
	fma.rn.f32 	%f719, %f66, %f718, %f717;
	ld.f32 	%f720, [%rd120+56];
	fma.rn.f32 	%f721, %f67, %f720, %f719;
	ld.f32 	%f722, [%rd120+60];
	fma.rn.f32 	%f723, %f68, %f722, %f721;
	st.f32 	[%rd121+12], %f723;
	ld.f32 	%f724, [%rd120];
	fma.rn.f32 	%f725, %f70, %f724, %f69;
	ld.f32 	%f726, [%rd120+4];
	fma.rn.f32 	%f727, %f71, %f726, %f725;
	ld.f32 	%f728, [%rd120+8];
	fma.rn.f32 	%f729, %f72, %f728, %f727;
	ld.f32 	%f730, [%rd120+12];
	fma.rn.f32 	%f731, %f73, %f730, %f729;
	ld.f32 	%f732, [%rd120+16];
	fma.rn.f32 	%f733, %f74, %f732, %f731;
	ld.f32 	%f734, [%rd120+20];
	fma.rn.f32 	%f735, %f75, %f734, %f733;
	ld.f32 	%f736, [%rd120+24];
	fma.rn.f32 	%f737, %f76, %f736, %f735;
	ld.f32 	%f738, [%rd120+28];
	fma.rn.f32 	%f739, %f77, %f738, %f737;
	ld.f32 	%f740, [%rd120+32];
	fma.rn.f32 	%f741, %f78, %f740, %f739;
	ld.f32 	%f742, [%rd120+36];
	fma.rn.f32 	%f743, %f79, %f742, %f741;
	ld.f32 	%f744, [%rd120+40];
	fma.rn.f32 	%f745, %f80, %f744, %f743;
	ld.f32 	%f746, [%rd120+44];
	fma.rn.f32 	%f747, %f81, %f746, %f745;
	ld.f32 	%f748, [%rd120+48];
	fma.rn.f32 	%f749, %f82, %f748, %f747;
	ld.f32 	%f750, [%rd120+52];
	fma.rn.f32 	%f751, %f83, %f750, %f749;
	ld.f32 	%f752, [%rd120+56];
	fma.rn.f32 	%f753, %f84, %f752, %f751;
	ld.f32 	%f754, [%rd120+60];
	fma.rn.f32 	%f755, %f85, %f754, %f753;
	st.f32 	[%rd121+16], %f755;
	ld.f32 	%f756, [%rd120];
	fma.rn.f32 	%f757, %f87, %f756, %f86;
	ld.f32 	%f758, [%rd120+4];
	fma.rn.f32 	%f759, %f88, %f758, %f757;
	ld.f32 	%f760, [%rd120+8];
	fma.rn.f32 	%f761, %f89, %f760, %f759;
	ld.f32 	%f762, [%rd120+12];
	fma.rn.f32 	%f763, %f90, %f762, %f761;
	ld.f32 	%f764, [%rd120+16];
	fma.rn.f32 	%f765, %f91, %f764, %f763;
	ld.f32 	%f766, [%rd120+20];
	fma.rn.f32 	%f767, %f92, %f766, %f765;
	ld.f32 	%f768, [%rd120+24];
	fma.rn.f32 	%f769, %f93, %f768, %f767;
	ld.f32 	%f770, [%rd120+28];
	fma.rn.f32 	%f771, %f94, %f770, %f769;
	ld.f32 	%f772, [%rd120+32];
	fma.rn.f32 	%f773, %f95, %f772, %f771;
	ld.f32 	%f774, [%rd120+36];
	fma.rn.f32 	%f775, %f96, %f774, %f773;
	ld.f32 	%f776, [%rd120+40];
	fma.rn.f32 	%f777, %f97, %f776, %f775;
	ld.f32 	%f778, [%rd120+44];
	fma.rn.f32 	%f779, %f98, %f778, %f777;
	ld.f32 	%f780, [%rd120+48];
	fma.rn.f32 	%f781, %f99, %f780, %f779;
	ld.f32 	%f782, [%rd120+52];
	fma.rn.f32 	%f783, %f100, %f782, %f781;
	ld.f32 	%f784, [%rd120+56];
	fma.rn.f32 	%f785, %f101, %f784, %f783;
	ld.f32 	%f786, [%rd120+60];
	fma.rn.f32 	%f787, %f102, %f786, %f785;
	st.f32 	[%rd121+20], %f787;
	ld.f32 	%f788, [%rd120];
	fma.rn.f32 	%f789, %f104, %f788, %f103;
	ld.f32 	%f790, [%rd120+4];
	fma.rn.f32 	%f791, %f105, %f790, %f789;
	ld.f32 	%f792, [%rd120+8];
	fma.rn.f32 	%f793, %f106, %f792, %f791;
	ld.f32 	%f794, [%rd120+12];
	fma.rn.f32 	%f795, %f107, %f794, %f793;
	ld.f32 	%f796, [%rd120+16];
	fma.rn.f32 	%f797, %f108, %f796, %f795;
	ld.f32 	%f798, [%rd120+20];
	fma.rn.f32 	%f799, %f109, %f798, %f797;
	ld.f32 	%f800, [%rd120+24];
	fma.rn.f32 	%f801, %f110, %f800, %f799;
	ld.f32 	%f802, [%rd120+28];
	fma.rn.f32 	%f803, %f111, %f802, %f801;
	ld.f32 	%f804, [%rd120+32];
	fma.rn.f32 	%f805, %f112, %f804, %f803;
	ld.f32 	%f806, [%rd120+36];
	fma.rn.f32 	%f807, %f113, %f806, %f805;
	ld.f32 	%f808, [%rd120+40];
	fma.rn.f32 	%f809, %f114, %f808, %f807;
	ld.f32 	%f810, [%rd120+44];
	fma.rn.f32 	%f811, %f115, %f810, %f809;
	ld.f32 	%f812, [%rd120+48];
	fma.rn.f32 	%f813, %f116, %f812, %f811;
	ld.f32 	%f814, [%rd120+52];
	fma.rn.f32 	%f815, %f117, %f814, %f813;
	ld.f32 	%f816, [%rd120+56];
	fma.rn.f32 	%f817, %f118, %f816, %f815;
	ld.f32 	%f818, [%rd120+60];
	fma.rn.f32 	%f819, %f119, %f818, %f817;
	st.f32 	[%rd121+24], %f819;
	ld.f32 	%f820, [%rd120];
	fma.rn.f32 	%f821, %f121, %f820, %f120;
	ld.f32 	%f822, [%rd120+4];
	fma.rn.f32 	%f823, %f122, %f822, %f821;
	ld.f32 	%f824, [%rd120+8];
	fma.rn.f32 	%f825, %f123, %f824, %f823;
	ld.f32 	%f826, [%rd120+12];
	fma.rn.f32 	%f827, %f124, %f826, %f825;
	ld.f32 	%f828, [%rd120+16];
	fma.rn.f32 	%f829, %f125, %f828, %f827;
	ld.f32 	%f830, [%rd120+20];
	fma.rn.f32 	%f831, %f126, %f830, %f829;
	ld.f32 	%f832, [%rd120+24];
	fma.rn.f32 	%f833, %f127, %f832, %f831;
	ld.f32 	%f834, [%rd120+28];
	fma.rn.f32 	%f835, %f128, %f834, %f833;
	ld.f32 	%f836, [%rd120+32];
	fma.rn.f32 	%f837, %f129, %f836, %f835;
	ld.f32 	%f838, [%rd120+36];
	fma.rn.f32 	%f839, %f130, %f838, %f837;
	ld.f32 	%f840, [%rd120+40];
	fma.rn.f32 	%f841, %f131, %f840, %f839;
	ld.f32 	%f842, [%rd120+44];
	fma.rn.f32 	%f843, %f132, %f842, %f841;
	ld.f32 	%f844, [%rd120+48];
	fma.rn.f32 	%f845, %f133, %f844, %f843;
	ld.f32 	%f846, [%rd120+52];
	fma.rn.f32 	%f847, %f134, %f846, %f845;
	ld.f32 	%f848, [%rd120+56];
	fma.rn.f32 	%f849, %f135, %f848, %f847;
	ld.f32 	%f850, [%rd120+60];
	fma.rn.f32 	%f851, %f136, %f850, %f849;
	st.f32 	[%rd121+28], %f851;
	ld.f32 	%f852, [%rd120];
	fma.rn.f32 	%f853, %f138, %f852, %f137;
	ld.f32 	%f854, [%rd120+4];
	fma.rn.f32 	%f855, %f139, %f854, %f853;
	ld.f32 	%f856, [%rd120+8];
	fma.rn.f32 	%f857, %f140, %f856, %f855;
	ld.f32 	%f858, [%rd120+12];
	fma.rn.f32 	%f859, %f141, %f858, %f857;
	ld.f32 	%f860, [%rd120+16];
	fma.rn.f32 	%f861, %f142, %f860, %f859;
	ld.f32 	%f862, [%rd120+20];
	fma.rn.f32 	%f863, %f143, %f862, %f861;
	ld.f32 	%f864, [%rd120+24];
	fma.rn.f32 	%f865, %f144, %f864, %f863;
	ld.f32 	%f866, [%rd120+28];
	fma.rn.f32 	%f867, %f145, %f866, %f865;
	ld.f32 	%f868, [%rd120+32];
	fma.rn.f32 	%f869, %f146, %f868, %f867;
	ld.f32 	%f870, [%rd120+36];
	fma.rn.f32 	%f871, %f147, %f870, %f869;
	ld.f32 	%f872, [%rd120+40];
	fma.rn.f32 	%f873, %f148, %f872, %f871;
	ld.f32 	%f874, [%rd120+44];
	fma.rn.f32 	%f875, %f149, %f874, %f873;
	ld.f32 	%f876, [%rd120+48];
	fma.rn.f32 	%f877, %f150, %f876, %f875;
	ld.f32 	%f878, [%rd120+52];
	fma.rn.f32 	%f879, %f151, %f878, %f877;
	ld.f32 	%f880, [%rd120+56];
	fma.rn.f32 	%f881, %f152, %f880, %f879;
	ld.f32 	%f882, [%rd120+60];
	fma.rn.f32 	%f883, %f153, %f882, %f881;
	st.f32 	[%rd121+32], %f883;
	ld.f32 	%f884, [%rd120];
	fma.rn.f32 	%f885, %f155, %f884, %f154;
	ld.f32 	%f886, [%rd120+4];
	fma.rn.f32 	%f887, %f156, %f886, %f885;
	ld.f32 	%f888, [%rd120+8];
	fma.rn.f32 	%f889, %f157, %f888, %f887;
	ld.f32 	%f890, [%rd120+12];
	fma.rn.f32 	%f891, %f158, %f890, %f889;
	ld.f32 	%f892, [%rd120+16];
	fma.rn.f32 	%f893, %f159, %f892, %f891;
	ld.f32 	%f894, [%rd120+20];
	fma.rn.f32 	%f895, %f160, %f894, %f893;
	ld.f32 	%f896, [%rd120+24];
	fma.rn.f32 	%f897, %f161, %f896, %f895;
	ld.f32 	%f898, [%rd120+28];
	fma.rn.f32 	%f899, %f162, %f898, %f897;
	ld.f32 	%f900, [%rd120+32];
	fma.rn.f32 	%f901, %f163, %f900, %f899;
	ld.f32 	%f902, [%rd120+36];
	fma.rn.f32 	%f903, %f164, %f902, %f901;
	ld.f32 	%f904, [%rd120+40];
	fma.rn.f32 	%f905, %f165, %f904, %f903;
	ld.f32 	%f906, [%rd120+44];
	fma.rn.f32 	%f907, %f166, %f906, %f905;
	ld.f32 	%f908, [%rd120+48];
	fma.rn.f32 	%f909, %f167, %f908, %f907;
	ld.f32 	%f910, [%rd120+52];
	fma.rn.f32 	%f911, %f168, %f910, %f909;
	ld.f32 	%f912, [%rd120+56];
	fma.rn.f32 	%f913, %f169, %f912, %f911;
	ld.f32 	%f914, [%rd120+60];
	fma.rn.f32 	%f915, %f170, %f914, %f913;
	st.f32 	[%rd121+36], %f915;
	ld.f32 	%f916, [%rd120];
	fma.rn.f32 	%f917, %f172, %f916, %f171;
	ld.f32 	%f918, [%rd120+4];
	fma.rn.f32 	%f919, %f173, %f918, %f917;
	ld.f32 	%f920, [%rd120+8];
	fma.rn.f32 	%f921, %f174, %f920, %f919;
	ld.f32 	%f922, [%rd120+12];
	fma.rn.f32 	%f923, %f175, %f922, %f921;
	ld.f32 	%f924, [%rd120+16];
	fma.rn.f32 	%f925, %f176, %f924, %f923;
	ld.f32 	%f926, [%rd120+20];
	fma.rn.f32 	%f927, %f177, %f926, %f925;
	ld.f32 	%f928, [%rd120+24];
	fma.rn.f32 	%f929, %f178, %f928, %f927;
	ld.f32 	%f930, [%rd120+28];
	fma.rn.f32 	%f931, %f179, %f930, %f929;
	ld.f32 	%f932, [%rd120+32];
	fma.rn.f32 	%f933, %f180, %f932, %f931;
	ld.f32 	%f934, [%rd120+36];
	fma.rn.f32 	%f935, %f181, %f934, %f933;
	ld.f32 	%f936, [%rd120+40];
	fma.rn.f32 	%f937, %f182, %f936, %f935;
	ld.f32 	%f938, [%rd120+44];
	fma.rn.f32 	%f939, %f183, %f938, %f937;
	ld.f32 	%f940, [%rd120+48];
	fma.rn.f32 	%f941, %f184, %f940, %f939;
	ld.f32 	%f942, [%rd120+52];
	fma.rn.f32 	%f943, %f185, %f942, %f941;
	ld.f32 	%f944, [%rd120+56];
	fma.rn.f32 	%f945, %f186, %f944, %f943;
	ld.f32 	%f946, [%rd120+60];
	fma.rn.f32 	%f947, %f187, %f946, %f945;
	st.f32 	[%rd121+40], %f947;
	ld.f32 	%f948, [%rd120];
	fma.rn.f32 	%f949, %f189, %f948, %f188;
	ld.f32 	%f950, [%rd120+4];
	fma.rn.f32 	%f951, %f190, %f950, %f949;
	ld.f32 	%f952, [%rd120+8];
	fma.rn.f32 	%f953, %f191, %f952, %f951;
	ld.f32 	%f954, [%rd120+12];
	fma.rn.f32 	%f955, %f192, %f954, %f953;
	ld.f32 	%f956, [%rd120+16];
	fma.rn.f32 	%f957, %f193, %f956, %f955;
	ld.f32 	%f958, [%rd120+20];
	fma.rn.f32 	%f959, %f194, %f958, %f957;
	ld.f32 	%f960, [%rd120+24];
	fma.rn.f32 	%f961, %f195, %f960, %f959;
	ld.f32 	%f962, [%rd120+28];
	fma.rn.f32 	%f963, %f196, %f962, %f961;
	ld.f32 	%f964, [%rd120+32];
	fma.rn.f32 	%f965, %f197, %f964, %f963;
	ld.f32 	%f966, [%rd120+36];
	fma.rn.f32 	%f967, %f198, %f966, %f965;
	ld.f32 	%f968, [%rd120+40];
	fma.rn.f32 	%f969, %f199, %f968, %f967;
	ld.f32 	%f970, [%rd120+44];
	fma.rn.f32 	%f971, %f200, %f970, %f969;
	ld.f32 	%f972, [%rd120+48];
	fma.rn.f32 	%f973, %f201, %f972, %f971;
	ld.f32 	%f974, [%rd120+52];
	fma.rn.f32 	%f975, %f202, %f974, %f973;
	ld.f32 	%f976, [%rd120+56];
	fma.rn.f32 	%f977, %f203, %f976, %f975;
	ld.f32 	%f978, [%rd120+60];
	fma.rn.f32 	%f979, %f204, %f978, %f977;
	st.f32 	[%rd121+44], %f979;
	ld.f32 	%f980, [%rd120];
	fma.rn.f32 	%f981, %f206, %f980, %f205;
	ld.f32 	%f982, [%rd120+4];
	fma.rn.f32 	%f983, %f207, %f982, %f981;
	ld.f32 	%f984, [%rd120+8];
	fma.rn.f32 	%f985, %f208, %f984, %f983;
	ld.f32 	%f986, [%rd120+12];
	fma.rn.f32 	%f987, %f209, %f986, %f985;
	ld.f32 	%f988, [%rd120+16];
	fma.rn.f32 	%f989, %f210, %f988, %f987;
	ld.f32 	%f990, [%rd120+20];
	fma.rn.f32 	%f991, %f211, %f990, %f989;
	ld.f32 	%f992, [%rd120+24];
	fma.rn.f32 	%f993, %f212, %f992, %f991;
	ld.f32 	%f994, [%rd120+28];
	fma.rn.f32 	%f995, %f213, %f994, %f993;
	ld.f32 	%f996, [%rd120+32];
	fma.rn.f32 	%f997, %f214, %f996, %f995;
	ld.f32 	%f998, [%rd120+36];
	fma.rn.f32 	%f999, %f215, %f998, %f997;
	ld.f32 	%f1000, [%rd120+40];
	fma.rn.f32 	%f1001, %f216, %f1000, %f999;
	ld.f32 	%f1002, [%rd120+44];
	fma.rn.f32 	%f1003, %f217, %f1002, %f1001;
	ld.f32 	%f1004, [%rd120+48];
	fma.rn.f32 	%f1005, %f218, %f1004, %f1003;
	ld.f32 	%f1006, [%rd120+52];
	fma.rn.f32 	%f1007, %f219, %f1006, %f1005;
	ld.f32 	%f1008, [%rd120+56];
	fma.rn.f32 	%f1009, %f220, %f1008, %f1007;
	ld.f32 	%f1010, [%rd120+60];
	fma.rn.f32 	%f1011, %f221, %f1010, %f1009;
	st.f32 	[%rd121+48], %f1011;
	ld.f32 	%f1012, [%rd120];
	fma.rn.f32 	%f1013, %f223, %f1012, %f222;
	ld.f32 	%f1014, [%rd120+4];
	fma.rn.f32 	%f1015, %f224, %f1014, %f1013;
	ld.f32 	%f1016, [%rd120+8];
	fma.rn.f32 	%f1017, %f225, %f1016, %f1015;
	ld.f32 	%f1018, [%rd120+12];
	fma.rn.f32 	%f1019, %f226, %f1018, %f1017;
	ld.f32 	%f1020, [%rd120+16];
	fma.rn.f32 	%f1021, %f227, %f1020, %f1019;
	ld.f32 	%f1022, [%rd120+20];
	fma.rn.f32 	%f1023, %f228, %f1022, %f1021;
	ld.f32 	%f1024, [%rd120+24];
	fma.rn.f32 	%f1025, %f229, %f1024, %f1023;
	ld.f32 	%f1026, [%rd120+28];
	fma.rn.f32 	%f1027, %f230, %f1026, %f1025;
	ld.f32 	%f1028, [%rd120+32];
	fma.rn.f32 	%f1029, %f231, %f1028, %f1027;
	ld.f32 	%f1030, [%rd120+36];
	fma.rn.f32 	%f1031, %f232, %f1030, %f1029;
	ld.f32 	%f1032, [%rd120+40];
	fma.rn.f32 	%f1033, %f233, %f1032, %f1031;
	ld.f32 	%f1034, [%rd120+44];
	fma.rn.f32 	%f1035, %f234, %f1034, %f1033;
	ld.f32 	%f1036, [%rd120+48];
	fma.rn.f32 	%f1037, %f235, %f1036, %f1035;
	ld.f32 	%f1038, [%rd120+52];
	fma.rn.f32 	%f1039, %f236, %f1038, %f1037;
	ld.f32 	%f1040, [%rd120+56];
	fma.rn.f32 	%f1041, %f237, %f1040, %f1039;
	ld.f32 	%f1042, [%rd120+60];
	fma.rn.f32 	%f1043, %f238, %f1042, %f1041;
	st.f32 	[%rd121+52], %f1043;
	ld.f32 	%f1044, [%rd120];
	fma.rn.f32 	%f1045, %f240, %f1044, %f239;
	ld.f32 	%f1046, [%rd120+4];
	fma.rn.f32 	%f1047, %f241, %f1046, %f1045;
	ld.f32 	%f1048, [%rd120+8];
	fma.rn.f32 	%f1049, %f242, %f1048, %f1047;
	ld.f32 	%f1050, [%rd120+12];
	fma.rn.f32 	%f1051, %f243, %f1050, %f1049;
	ld.f32 	%f1052, [%rd120+16];
	fma.rn.f32 	%f1053, %f244, %f1052, %f1051;
	ld.f32 	%f1054, [%rd120+20];
	fma.rn.f32 	%f1055, %f245, %f1054, %f1053;
	ld.f32 	%f1056, [%rd120+24];
	fma.rn.f32 	%f1057, %f246, %f1056, %f1055;
	ld.f32 	%f1058, [%rd120+28];
	fma.rn.f32 	%f1059, %f247, %f1058, %f1057;
	ld.f32 	%f1060, [%rd120+32];
	fma.rn.f32 	%f1061, %f248, %f1060, %f1059;
	ld.f32 	%f1062, [%rd120+36];
	fma.rn.f32 	%f1063, %f249, %f1062, %f1061;
	ld.f32 	%f1064, [%rd120+40];
	fma.rn.f32 	%f1065, %f250, %f1064, %f1063;
	ld.f32 	%f1066, [%rd120+44];
	fma.rn.f32 	%f1067, %f251, %f1066, %f1065;
	ld.f32 	%f1068, [%rd120+48];
	fma.rn.f32 	%f1069, %f252, %f1068, %f1067;
	ld.f32 	%f1070, [%rd120+52];
	fma.rn.f32 	%f1071, %f253, %f1070, %f1069;
	ld.f32 	%f1072, [%rd120+56];
	fma.rn.f32 	%f1073, %f254, %f1072, %f1071;
	ld.f32 	%f1074, [%rd120+60];
	fma.rn.f32 	%f1075, %f255, %f1074, %f1073;
	st.f32 	[%rd121+56], %f1075;
	ld.f32 	%f1076, [%rd120];
	fma.rn.f32 	%f1077, %f257, %f1076, %f256;
	ld.f32 	%f1078, [%rd120+4];
	fma.rn.f32 	%f1079, %f258, %f1078, %f1077;
	ld.f32 	%f1080, [%rd120+8];
	fma.rn.f32 	%f1081, %f259, %f1080, %f1079;
	ld.f32 	%f1082, [%rd120+12];
	fma.rn.f32 	%f1083, %f260, %f1082, %f1081;
	ld.f32 	%f1084, [%rd120+16];
	fma.rn.f32 	%f1085, %f261, %f1084, %f1083;
	ld.f32 	%f1086, [%rd120+20];
	fma.rn.f32 	%f1087, %f262, %f1086, %f1085;
	ld.f32 	%f1088, [%rd120+24];
	fma.rn.f32 	%f1089, %f263, %f1088, %f1087;
	ld.f32 	%f1090, [%rd120+28];
	fma.rn.f32 	%f1091, %f264, %f1090, %f1089;
	ld.f32 	%f1092, [%rd120+32];
	fma.rn.f32 	%f1093, %f265, %f1092, %f1091;
	ld.f32 	%f1094, [%rd120+36];
	fma.rn.f32 	%f1095, %f266, %f1094, %f1093;
	ld.f32 	%f1096, [%rd120+40];
	fma.rn.f32 	%f1097, %f267, %f1096, %f1095;
	ld.f32 	%f1098, [%rd120+44];
	fma.rn.f32 	%f1099, %f268, %f1098, %f1097;
	ld.f32 	%f1100, [%rd120+48];
	fma.rn.f32 	%f1101, %f269, %f1100, %f1099;
	ld.f32 	%f1102, [%rd120+52];
	fma.rn.f32 	%f1103, %f270, %f1102, %f1101;
	ld.f32 	%f1104, [%rd120+56];
	fma.rn.f32 	%f1105, %f271, %f1104, %f1103;
	ld.f32 	%f1106, [%rd120+60];
	fma.rn.f32 	%f1107, %f272, %f1106, %f1105;
	st.f32 	[%rd121+60], %f1107;
	fma.rn.f32 	%f1108, %f2, %f627, %f1;
	fma.rn.f32 	%f1109, %f3, %f659, %f1108;
	fma.rn.f32 	%f1110, %f4, %f691, %f1109;
	fma.rn.f32 	%f1111, %f5, %f723, %f1110;
	fma.rn.f32 	%f1112, %f6, %f755, %f1111;
	fma.rn.f32 	%f1113, %f7, %f787, %f1112;
	fma.rn.f32 	%f1114, %f8, %f819, %f1113;
	fma.rn.f32 	%f1115, %f9, %f851, %f1114;
	fma.rn.f32 	%f1116, %f10, %f883, %f1115;
	fma.rn.f32 	%f1117, %f11, %f915, %f1116;
	fma.rn.f32 	%f1118, %f12, %f947, %f1117;
	fma.rn.f32 	%f1119, %f13, %f979, %f1118;
	fma.rn.f32 	%f1120, %f14, %f1011, %f1119;
	fma.rn.f32 	%f1121, %f15, %f1043, %f1120;
	fma.rn.f32 	%f1122, %f16, %f1075, %f1121;
	fma.rn.f32 	%f1123, %f17, %f1107, %f1122;
	st.f32 	[%rd122], %f1123;
	ld.f32 	%f1124, [%rd121];
	fma.rn.f32 	%f1125, %f19, %f1124, %f18;
	ld.f32 	%f1126, [%rd121+4];
	fma.rn.f32 	%f1127, %f20, %f1126, %f1125;
	ld.f32 	%f1128, [%rd121+8];
	fma.rn.f32 	%f1129, %f21, %f1128, %f1127;
	ld.f32 	%f1130, [%rd121+12];
	fma.rn.f32 	%f1131, %f22, %f1130, %f1129;
	ld.f32 	%f1132, [%rd121+16];
	fma.rn.f32 	%f1133, %f23, %f1132, %f1131;
	ld.f32 	%f1134, [%rd121+20];
	fma.rn.f32 	%f1135, %f24, %f1134, %f1133;
	ld.f32 	%f1136, [%rd121+24];
	fma.rn.f32 	%f1137, %f25, %f1136, %f1135;
	ld.f32 	%f1138, [%rd121+28];
	fma.rn.f32 	%f1139, %f26, %f1138, %f1137;
	ld.f32 	%f1140, [%rd121+32];
	fma.rn.f32 	%f1141, %f27, %f1140, %f1139;
	ld.f32 	%f1142, [%rd121+36];
	fma.rn.f32 	%f1143, %f28, %f1142, %f1141;
	ld.f32 	%f1144, [%rd121+40];
	fma.rn.f32 	%f1145, %f29, %f1144, %f1143;
	ld.f32 	%f1146, [%rd121+44];
	fma.rn.f32 	%f1147, %f30, %f1146, %f1145;
	ld.f32 	%f1148, [%rd121+48];
	fma.rn.f32 	%f1149, %f31, %f1148, %f1147;
	ld.f32 	%f1150, [%rd121+52];
	fma.rn.f32 	%f1151, %f32, %f1150, %f1149;
	ld.f32 	%f1152, [%rd121+56];
	fma.rn.f32 	%f1153, %f33, %f1152, %f1151;
	ld.f32 	%f1154, [%rd121+60];
	fma.rn.f32 	%f1155, %f34, %f1154, %f1153;
	add.s64 	%rd168, %rd122, 4;
	st.f32 	[%rd122+4], %f1155;
	ld.f32 	%f1156, [%rd121];
	fma.rn.f32 	%f1157, %f36, %f1156, %f35;
	ld.f32 	%f1158, [%rd121+4];
	fma.rn.f32 	%f1159, %f37, %f1158, %f1157;
	ld.f32 	%f1160, [%rd121+8];
	fma.rn.f32 	%f1161, %f38, %f1160, %f1159;
	ld.f32 	%f1162, [%rd121+12];
	fma.rn.f32 	%f1163, %f39, %f1162, %f1161;
	ld.f32 	%f1164, [%rd121+16];
	fma.rn.f32 	%f1165, %f40, %f1164, %f1163;
	ld.f32 	%f1166, [%rd121+20];
	fma.rn.f32 	%f1167, %f41, %f1166, %f1165;
	ld.f32 	%f1168, [%rd121+24];
	fma.rn.f32 	%f1169, %f42, %f1168, %f1167;
	ld.f32 	%f1170, [%rd121+28];
	fma.rn.f32 	%f1171, %f43, %f1170, %f1169;
	ld.f32 	%f1172, [%rd121+32];
	fma.rn.f32 	%f1173, %f44, %f1172, %f1171;
	ld.f32 	%f1174, [%rd121+36];
	fma.rn.f32 	%f1175, %f45, %f1174, %f1173;
	ld.f32 	%f1176, [%rd121+40];
	fma.rn.f32 	%f1177, %f46, %f1176, %f1175;
	ld.f32 	%f1178, [%rd121+44];
	fma.rn.f32 	%f1179, %f47, %f1178, %f1177;
	ld.f32 	%f1180, [%rd121+48];
	fma.rn.f32 	%f1181, %f48, %f1180, %f1179;
	ld.f32 	%f1182, [%rd121+52];
	fma.rn.f32 	%f1183, %f49, %f1182, %f1181;
	ld.f32 	%f1184, [%rd121+56];
	fma.rn.f32 	%f1185, %f50, %f1184, %f1183;
	ld.f32 	%f1186, [%rd121+60];
	fma.rn.f32 	%f1187, %f51, %f1186, %f1185;
	st.f32 	[%rd122+8], %f1187;
	ld.f32 	%f1188, [%rd121];
	fma.rn.f32 	%f1189, %f53, %f1188, %f52;
	ld.f32 	%f1190, [%rd121+4];
	fma.rn.f32 	%f1191, %f54, %f1190, %f1189;
	ld.f32 	%f1192, [%rd121+8];
	fma.rn.f32 	%f1193, %f55, %f1192, %f1191;
	ld.f32 	%f1194, [%rd121+12];
	fma.rn.f32 	%f1195, %f56, %f1194, %f1193;
	ld.f32 	%f1196, [%rd121+16];
	fma.rn.f32 	%f1197, %f57, %f1196, %f1195;
	ld.f32 	%f1198, [%rd121+20];
	fma.rn.f32 	%f1199, %f58, %f1198, %f1197;
	ld.f32 	%f1200, [%rd121+24];
	fma.rn.f32 	%f1201, %f59, %f1200, %f1199;
	ld.f32 	%f1202, [%rd121+28];
	fma.rn.f32 	%f1203, %f60, %f1202, %f1201;
	ld.f32 	%f1204, [%rd121+32];
	fma.rn.f32 	%f1205, %f61, %f1204, %f1203;
	ld.f32 	%f1206, [%rd121+36];
	fma.rn.f32 	%f1207, %f62, %f1206, %f1205;
	ld.f32 	%f1208, [%rd121+40];
	fma.rn.f32 	%f1209, %f63, %f1208, %f1207;
	ld.f32 	%f1210, [%rd121+44];
	fma.rn.f32 	%f1211, %f64, %f1210, %f1209;
	ld.f32 	%f1212, [%rd121+48];
	fma.rn.f32 	%f1213, %f65, %f1212, %f1211;
	ld.f32 	%f1214, [%rd121+52];
	fma.rn.f32 	%f1215, %f66, %f1214, %f1213;
	ld.f32 	%f1216, [%rd121+56];
	fma.rn.f32 	%f1217, %f67, %f1216, %f1215;
	ld.f32 	%f1218, [%rd121+60];
	fma.rn.f32 	%f1219, %f68, %f1218, %f1217;
	st.f32 	[%rd122+12], %f1219;
	ld.f32 	%f1220, [%rd121];
	fma.rn.f32 	%f1221, %f70, %f1220, %f69;
	ld.f32 	%f1222, [%rd121+4];
	fma.rn.f32 	%f1223, %f71, %f1222, %f1221;
	ld.f32 	%f1224, [%rd121+8];
	fma.rn.f32 	%f1225, %f72, %f1224, %f1223;
	ld.f32 	%f1226, [%rd121+12];
	fma.rn.f32 	%f1227, %f73, %f1226, %f1225;
	ld.f32 	%f1228, [%rd121+16];
	fma.rn.f32 	%f1229, %f74, %f1228, %f1227;
	ld.f32 	%f1230, [%rd121+20];
	fma.rn.f32 	%f1231, %f75, %f1230, %f1229;
	ld.f32 	%f1232, [%rd121+24];
	fma.rn.f32 	%f1233, %f76, %f1232, %f1231;
	ld.f32 	%f1234, [%rd121+28];
	fma.rn.f32 	%f1235, %f77, %f1234, %f1233;
	ld.f32 	%f1236, [%rd121+32];
	fma.rn.f32 	%f1237, %f78, %f1236, %f1235;
	ld.f32 	%f1238, [%rd121+36];
	fma.rn.f32 	%f1239, %f79, %f1238, %f1237;
	ld.f32 	%f1240, [%rd121+40];
	fma.rn.f32 	%f1241, %f80, %f1240, %f1239;
	ld.f32 	%f1242, [%rd121+44];
	fma.rn.f32 	%f1243, %f81, %f1242, %f1241;
	ld.f32 	%f1244, [%rd121+48];
	fma.rn.f32 	%f1245, %f82, %f1244, %f1243;
	ld.f32 	%f1246, [%rd121+52];
	fma.rn.f32 	%f1247, %f83, %f1246, %f1245;
	ld.f32 	%f1248, [%rd121+56];
	fma.rn.f32 	%f1249, %f84, %f1248, %f1247;
	ld.f32 	%f1250, [%rd121+60];
	fma.rn.f32 	%f1251, %f85, %f1250, %f1249;
	st.f32 	[%rd122+16], %f1251;
	ld.f32 	%f1252, [%rd121];
	fma.rn.f32 	%f1253, %f87, %f1252, %f86;
	ld.f32 	%f1254, [%rd121+4];
	fma.rn.f32 	%f1255, %f88, %f1254, %f1253;
	ld.f32 	%f1256, [%rd121+8];
	fma.rn.f32 	%f1257, %f89, %f1256, %f1255;
	ld.f32 	%f1258, [%rd121+12];
	fma.rn.f32 	%f1259, %f90, %f1258, %f1257;
	ld.f32 	%f1260, [%rd121+16];
	fma.rn.f32 	%f1261, %f91, %f1260, %f1259;
	ld.f32 	%f1262, [%rd121+20];
	fma.rn.f32 	%f1263, %f92, %f1262, %f1261;
	ld.f32 	%f1264, [%rd121+24];
	fma.rn.f32 	%f1265, %f93, %f1264, %f1263;
	ld.f32 	%f1266, [%rd121+28];
	fma.rn.f32 	%f1267, %f94, %f1266, %f1265;
	ld.f32 	%f1268, [%rd121+32];
	fma.rn.f32 	%f1269, %f95, %f1268, %f1267;
	ld.f32 	%f1270, [%rd121+36];
	fma.rn.f32 	%f1271, %f96, %f1270, %f1269;
	ld.f32 	%f1272, [%rd121+40];
	fma.rn.f32 	%f1273, %f97, %f1272, %f1271;
	ld.f32 	%f1274, [%rd121+44];
	fma.rn.f32 	%f1275, %f98, %f1274, %f1273;
	ld.f32 	%f1276, [%rd121+48];
	fma.rn.f32 	%f1277, %f99, %f1276, %f1275;
	ld.f32 	%f1278, [%rd121+52];
	fma.rn.f32 	%f1279, %f100, %f1278, %f1277;
	ld.f32 	%f1280, [%rd121+56];
	fma.rn.f32 	%f1281, %f101, %f1280, %f1279;
	ld.f32 	%f1282, [%rd121+60];
	fma.rn.f32 	%f1283, %f102, %f1282, %f1281;
	st.f32 	[%rd122+20], %f1283;
	ld.f32 	%f1284, [%rd121];
	fma.rn.f32 	%f1285, %f104, %f1284, %f103;
	ld.f32 	%f1286, [%rd121+4];
	fma.rn.f32 	%f1287, %f105, %f1286, %f1285;
	ld.f32 	%f1288, [%rd121+8];
	fma.rn.f32 	%f1289, %f106, %f1288, %f1287;
	ld.f32 	%f1290, [%rd121+12];
	fma.rn.f32 	%f1291, %f107, %f1290, %f1289;
	ld.f32 	%f1292, [%rd121+16];
	fma.rn.f32 	%f1293, %f108, %f1292, %f1291;
	ld.f32 	%f1294, [%rd121+20];
	fma.rn.f32 	%f1295, %f109, %f1294, %f1293;
	ld.f32 	%f1296, [%rd121+24];
	fma.rn.f32 	%f1297, %f110, %f1296, %f1295;
	ld.f32 	%f1298, [%rd121+28];
	fma.rn.f32 	%f1299, %f111, %f1298, %f1297;
	ld.f32 	%f1300, [%rd121+32];
	fma.rn.f32 	%f1301, %f112, %f1300, %f1299;
	ld.f32 	%f1302, [%rd121+36];
	fma.rn.f32 	%f1303, %f113, %f1302, %f1301;
	ld.f32 	%f1304, [%rd121+40];
	fma.rn.f32 	%f1305, %f114, %f1304, %f1303;
	ld.f32 	%f1306, [%rd121+44];
	fma.rn.f32 	%f1307, %f115, %f1306, %f1305;
	ld.f32 	%f1308, [%rd121+48];
	fma.rn.f32 	%f1309, %f116, %f1308, %f1307;
	ld.f32 	%f1310, [%rd121+52];
	fma.rn.f32 	%f1311, %f117, %f1310, %f1309;
	ld.f32 	%f1312, [%rd121+56];
	fma.rn.f32 	%f1313, %f118, %f1312, %f1311;
	ld.f32 	%f1314, [%rd121+60];
	fma.rn.f32 	%f1315, %f119, %f1314, %f1313;
	st.f32 	[%rd122+24], %f1315;
	ld.f32 	%f1316, [%rd121];
	fma.rn.f32 	%f1317, %f121, %f1316, %f120;
	ld.f32 	%f1318, [%rd121+4];
	fma.rn.f32 	%f1319, %f122, %f1318, %f1317;
	ld.f32 	%f1320, [%rd121+8];
	fma.rn.f32 	%f1321, %f123, %f1320, %f1319;
	ld.f32 	%f1322, [%rd121+12];
	fma.rn.f32 	%f1323, %f124, %f1322, %f1321;
	ld.f32 	%f1324, [%rd121+16];
	fma.rn.f32 	%f1325, %f125, %f1324, %f1323;
	ld.f32 	%f1326, [%rd121+20];
	fma.rn.f32 	%f1327, %f126, %f1326, %f1325;
	ld.f32 	%f1328, [%rd121+24];
	fma.rn.f32 	%f1329, %f127, %f1328, %f1327;
	ld.f32 	%f1330, [%rd121+28];
	fma.rn.f32 	%f1331, %f128, %f1330, %f1329;
	ld.f32 	%f1332, [%rd121+32];
	fma.rn.f32 	%f1333, %f129, %f1332, %f1331;
	ld.f32 	%f1334, [%rd121+36];
	fma.rn.f32 	%f1335, %f130, %f1334, %f1333;
	ld.f32 	%f1336, [%rd121+40];
	fma.rn.f32 	%f1337, %f131, %f1336, %f1335;
	ld.f32 	%f1338, [%rd121+44];
	fma.rn.f32 	%f1339, %f132, %f1338, %f1337;
	ld.f32 	%f1340, [%rd121+48];
	fma.rn.f32 	%f1341, %f133, %f1340, %f1339;
	ld.f32 	%f1342, [%rd121+52];
	fma.rn.f32 	%f1343, %f134, %f1342, %f1341;
	ld.f32 	%f1344, [%rd121+56];
	fma.rn.f32 	%f1345, %f135, %f1344, %f1343;
	ld.f32 	%f1346, [%rd121+60];
	fma.rn.f32 	%f1347, %f136, %f1346, %f1345;
	st.f32 	[%rd122+28], %f1347;
	ld.f32 	%f1348, [%rd121];
	fma.rn.f32 	%f1349, %f138, %f1348, %f137;
	ld.f32 	%f1350, [%rd121+4];
	fma.rn.f32 	%f1351, %f139, %f1350, %f1349;
	ld.f32 	%f1352, [%rd121+8];
	fma.rn.f32 	%f1353, %f140, %f1352, %f1351;
	ld.f32 	%f1354, [%rd121+12];
	fma.rn.f32 	%f1355, %f141, %f1354, %f1353;
	ld.f32 	%f1356, [%rd121+16];
	fma.rn.f32 	%f1357, %f142, %f1356, %f1355;
	ld.f32 	%f1358, [%rd121+20];
	fma.rn.f32 	%f1359, %f143, %f1358, %f1357;
	ld.f32 	%f1360, [%rd121+24];
	fma.rn.f32 	%f1361, %f144, %f1360, %f1359;
	ld.f32 	%f1362, [%rd121+28];
	fma.rn.f32 	%f1363, %f145, %f1362, %f1361;
	ld.f32 	%f1364, [%rd121+32];
	fma.rn.f32 	%f1365, %f146, %f1364, %f1363;
	ld.f32 	%f1366, [%rd121+36];
	fma.rn.f32 	%f1367, %f147, %f1366, %f1365;
	ld.f32 	%f1368, [%rd121+40];
	fma.rn.f32 	%f1369, %f148, %f1368, %f1367;
	ld.f32 	%f1370, [%rd121+44];
	fma.rn.f32 	%f1371, %f149, %f1370, %f1369;
	ld.f32 	%f1372, [%rd121+48];
	fma.rn.f32 	%f1373, %f150, %f1372, %f1371;
	ld.f32 	%f1374, [%rd121+52];
	fma.rn.f32 	%f1375, %f151, %f1374, %f1373;
	ld.f32 	%f1376, [%rd121+56];
	fma.rn.f32 	%f1377, %f152, %f1376, %f1375;
	ld.f32 	%f1378, [%rd121+60];
	fma.rn.f32 	%f1379, %f153, %f1378, %f1377;
	st.f32 	[%rd122+32], %f1379;
	ld.f32 	%f1380, [%rd121];
	fma.rn.f32 	%f1381, %f155, %f1380, %f154;
	ld.f32 	%f1382, [%rd121+4];
	fma.rn.f32 	%f1383, %f156, %f1382, %f1381;
	ld.f32 	%f1384, [%rd121+8];
	fma.rn.f32 	%f1385, %f157, %f1384, %f1383;
	ld.f32 	%f1386, [%rd121+12];
	fma.rn.f32 	%f1387, %f158, %f1386, %f1385;
	ld.f32 	%f1388, [%rd121+16];
	fma.rn.f32 	%f1389, %f159, %f1388, %f1387;
	ld.f32 	%f1390, [%rd121+20];
	fma.rn.f32 	%f1391, %f160, %f1390, %f1389;
	ld.f32 	%f1392, [%rd121+24];
	fma.rn.f32 	%f1393, %f161, %f1392, %f1391;
	ld.f32 	%f1394, [%rd121+28];
	fma.rn.f32 	%f1395, %f162, %f1394, %f1393;
	ld.f32 	%f1396, [%rd121+32];
	fma.rn.f32 	%f1397, %f163, %f1396, %f1395;
	ld.f32 	%f1398, [%rd121+36];
	fma.rn.f32 	%f1399, %f164, %f1398, %f1397;
	ld.f32 	%f1400, [%rd121+40];
	fma.rn.f32 	%f1401, %f165, %f1400, %f1399;
	ld.f32 	%f1402, [%rd121+44];
	fma.rn.f32 	%f1403, %f166, %f1402, %f1401;
	ld.f32 	%f1404, [%rd121+48];
	fma.rn.f32 	%f1405, %f167, %f1404, %f1403;
	ld.f32 	%f1406, [%rd121+52];
	fma.rn.f32 	%f1407, %f168, %f1406, %f1405;
	ld.f32 	%f1408, [%rd121+56];
	fma.rn.f32 	%f1409, %f169, %f1408, %f1407;
	ld.f32 	%f1410, [%rd121+60];
	fma.rn.f32 	%f1411, %f170, %f1410, %f1409;
	st.f32 	[%rd122+36], %f1411;
	mul.wide.u32 	%rd131, %r70, 4;
	add.s64 	%rd132, %rd130, %rd131;
	mov.b32 	%r114, 0;
	st.global.u32 	[%rd132], %r114;
	mov.f64 	%fd13, 0d4000000000000000;
	{
	.reg .b32 %temp; 
	mov.b64 	{%temp, %r38}, %fd13;
	}
	and.b32  	%r39, %r38, 2146435072;
	setp.eq.s32 	%p20, %r39, 1062207488;
	setp.lt.s32 	%p21, %r38, 0;
	selp.b32 	%r40, 0, 2146435072, %p21;
	and.b32  	%r71, %r38, 2147483647;
	setp.ne.s32 	%p22, %r71, 1071644672;
	and.pred  	%p1, %p20, %p22;
	or.b32  	%r41, %r40, -2147483648;
	add.s64 	%rd169, %rd130, 4;
	neg.s32 	%r113, %r1;
$L__BB0_37:
	setp.lt.s32 	%p23, %r38, 0;
	setp.eq.s32 	%p24, %r39, 1062207488;
	setp.eq.s32 	%p26, %r113, 0;
	selp.f32 	%f1412, 0f3F800000, 0f00000000, %p26;
	ld.f32 	%f1413, [%rd168+-4];
	sub.f32 	%f276, %f1412, %f1413;
	cvt.f64.f32 	%fd1, %f276;
	{
	.reg .b32 %temp; 
	mov.b64 	{%temp, %r45}, %fd1;
	}
	abs.f64 	%fd2, %fd1;
	{ // callseq 3, 0
	.param .b64 param0;
	st.param.f64 	[param0], %fd2;
	.param .b64 retval0;
	call.uni (retval0), 
	__internal_accurate_pow, 
	(
	param0
	);
	ld.param.f64 	%fd14, [retval0];
	} // callseq 3
	setp.lt.s32 	%p27, %r45, 0;
	neg.f64 	%fd16, %fd14;
	selp.f64 	%fd17, %fd16, %fd14, %p24;
	selp.f64 	%fd18, %fd17, %fd14, %p27;
	setp.eq.f32 	%p28, %f276, 0f00000000;
	selp.b32 	%r72, %r45, 0, %p24;
	or.b32  	%r73, %r72, 2146435072;
	selp.b32 	%r74, %r73, %r72, %p23;
	mov.b32 	%r75, 0;
	mov.b64 	%fd19, {%r75, %r74};
	selp.f64 	%fd30, %fd19, %fd18, %p28;
	add.f64 	%fd20, %fd1, 0d4000000000000000;
	{
	.reg .b32 %temp; 
	mov.b64 	{%temp, %r76}, %fd20;
	}
	and.b32  	%r77, %r76, 2146435072;
	setp.ne.s32 	%p29, %r77, 2146435072;
	@%p29 bra 	$L__BB0_42;
	setp.num.f32 	%p30, %f276, %f276;
	@%p30 bra 	$L__BB0_40;
	mov.f64 	%fd21, 0d4000000000000000;
	add.rn.f64 	%fd30, %fd1, %fd21;
	bra.uni 	$L__BB0_42;
$L__BB0_40:
	setp.neu.f64 	%p31, %fd2, 0d7FF0000000000000;
	@%p31 bra 	$L__BB0_42;
	setp.lt.s32 	%p32, %r45, 0;
	selp.b32 	%r78, %r41, %r40, %p1;
	selp.b32 	%r79, %r78, %r40, %p32;
	mov.b32 	%r80, 0;
	mov.b64 	%fd30, {%r80, %r79};
$L__BB0_42:
	setp.lt.s32 	%p33, %r38, 0;
	setp.eq.s32 	%p34, %r39, 1062207488;
	setp.eq.f32 	%p36, %f276, 0f3F800000;
	cvt.rn.f32.f64 	%f1414, %fd30;
	neg.f32 	%f1415, %f1414;
	selp.f32 	%f1416, 0fBF800000, %f1415, %p36;
	fma.rn.f32 	%f1417, %f1416, 0f3BBB989D, 0f3F000000;
	cvt.sat.f32.f32 	%f1418, %f1417;
	mov.f32 	%f1419, 0f4B400001;
	mov.f32 	%f1420, 0f437C0000;
	fma.rm.f32 	%f1421, %f1418, %f1420, %f1419;
	add.f32 	%f1422, %f1421, 0fCB40007F;
	neg.f32 	%f1423, %f1422;
	fma.rn.f32 	%f1424, %f1416, 0f3FB8AA3B, %f1423;
	fma.rn.f32 	%f1425, %f1416, 0f32A57060, %f1424;
	mov.b32 	%r81, %f1421;
	shl.b32 	%r82, %r81, 23;
	mov.b32 	%f1426, %r82;
	ex2.approx.ftz.f32 	%f1427, %f1425;
	fma.rn.f32 	%f1428, %f1427, %f1426, 0f3F800000;
	rcp.rn.f32 	%f1429, %f1428;
	ld.global.f32 	%f1430, [%rd169+-4];
	add.f32 	%f1431, %f1430, %f1429;
	st.global.f32 	[%rd169+-4], %f1431;
	add.s32 	%r83, %r114, 1;
	setp.eq.s32 	%p37, %r83, %r1;
	selp.f32 	%f1432, 0f3F800000, 0f00000000, %p37;
	ld.f32 	%f1433, [%rd168];
	sub.f32 	%f277, %f1432, %f1433;
	cvt.f64.f32 	%fd7, %f277;
	{
	.reg .b32 %temp; 
	mov.b64 	{%temp, %r46}, %fd7;
	}
	abs.f64 	%fd8, %fd7;
	{ // callseq 4, 0
	.param .b64 param0;
	st.param.f64 	[param0], %fd8;
	.param .b64 retval0;
	call.uni (retval0), 
	__internal_accurate_pow, 
	(
	param0
	);
	ld.param.f64 	%fd22, [retval0];
	} // callseq 4
	setp.lt.s32 	%p38, %r46, 0;
	neg.f64 	%fd24, %fd22;
	selp.f64 	%fd25, %fd24, %fd22, %p34;
	selp.f64 	%fd26, %fd25, %fd22, %p38;
	setp.eq.f32 	%p39, %f277, 0f00000000;
	selp.b32 	%r84, %r46, 0, %p34;
	or.b32  	%r85, %r84, 2146435072;
	selp.b32 	%r86, %r85, %r84, %p33;
	mov.b32 	%r87, 0;
	mov.b64 	%fd27, {%r87, %r86};
	selp.f64 	%fd31, %fd27, %fd26, %p39;
	add.f64 	%fd28, %fd7, 0d4000000000000000;
	{
	.reg .b32 %temp; 
	mov.b64 	{%temp, %r88}, %fd28;
	}
	and.b32  	%r89, %r88, 2146435072;
	setp.ne.s32 	%p40, %r89, 2146435072;
	@%p40 bra 	$L__BB0_47;
	setp.nan.f32 	%p41, %f277, %f277;
	@%p41 bra 	$L__BB0_46;
	setp.neu.f64 	%p42, %fd8, 0d7FF0000000000000;
	@%p42 bra 	$L__BB0_47;
	setp.lt.s32 	%p43, %r46, 0;
	selp.b32 	%r90, %r41, %r40, %p1;
	selp.b32 	%r91, %r90, %r40, %p43;
	mov.b32 	%r92, 0;
	mov.b64 	%fd31, {%r92, %r91};
	bra.uni 	$L__BB0_47;
$L__BB0_46:
	mov.f64 	%fd29, 0d4000000000000000;
	add.rn.f64 	%fd31, %fd7, %fd29;
$L__BB0_47:
	setp.eq.f32 	%p44, %f277, 0f3F800000;
	cvt.rn.f32.f64 	%f1434, %fd31;
	neg.f32 	%f1435, %f1434;
	selp.f32 	%f1436, 0fBF800000, %f1435, %p44;
	fma.rn.f32 	%f1437, %f1436, 0f3BBB989D, 0f3F000000;
	cvt.sat.f32.f32 	%f1438, %f1437;
	mov.f32 	%f1439, 0f4B400001;
	mov.f32 	%f1440, 0f437C0000;
	fma.rm.f32 	%f1441, %f1438, %f1440, %f1439;
	add.f32 	%f1442, %f1441, 0fCB40007F;
	neg.f32 	%f1443, %f1442;
	fma.rn.f32 	%f1444, %f1436, 0f3FB8AA3B, %f1443;
	fma.rn.f32 	%f1445, %f1436, 0f32A57060, %f1444;
	mov.b32 	%r93, %f1441;
	shl.b32 	%r94, %r93, 23;
	mov.b32 	%f1446, %r94;
	ex2.approx.ftz.f32 	%f1447, %f1445;
	fma.rn.f32 	%f1448, %f1447, %f1446, 0f3F800000;
	rcp.rn.f32 	%f1449, %f1448;
	ld.global.f32 	%f1450, [%rd169];
	add.f32 	%f1451, %f1450, %f1449;
	st.global.f32 	[%rd169], %f1451;
	add.s32 	%r114, %r114, 2;
	add.s64 	%rd169, %rd169, 8;
	add.s64 	%rd168, %rd168, 8;
	add.s32 	%r113, %r113, 2;
	setp.ne.s32 	%p45, %r114, 10;
	@%p45 bra 	$L__BB0_37;
	ret;

}
.func  (.param .b64 func_retval0) __internal_accurate_pow(
	.param .b64 __internal_accurate_pow_param_0
)
{
	.reg .pred 	%p<8>;
	.reg .b32 	%r<49>;
	.reg .b32 	%f<3>;
	.reg .b64 	%fd<109>;

	ld.param.f64 	%fd10, [__internal_accurate_pow_param_0];
	{
	.reg .b32 %temp; 
	mov.b64 	{%temp, %r46}, %fd10;
	}
	{
	.reg .b32 %temp; 
	mov.b64 	{%r45, %temp}, %fd10;
	}
	shr.u32 	%r47, %r46, 20;
	setp.gt.u32 	%p1, %r46, 1048575;
	@%p1 bra 	$L__BB1_2;
	mul.f64 	%fd11, %fd10, 0d4350000000000000;
	{
	.reg .b32 %temp; 
	mov.b64 	{%temp, %r46}, %fd11;
	}
	{
	.reg .b32 %temp; 
	mov.b64 	{%r45, %temp}, %fd11;
	}
	shr.u32 	%r16, %r46, 20;
	add.s32 	%r47, %r16, -54;
$L__BB1_2:
	add.s32 	%r48, %r47, -1023;
	and.b32  	%r17, %r46, -2146435073;
	or.b32  	%r18, %r17, 1072693248;
	mov.b64 	%fd107, {%r45, %r18};
	setp.lt.u32 	%p2, %r18, 1073127583;
	@%p2 bra 	$L__BB1_4;
	{
	.reg .b32 %temp; 
	mov.b64 	{%r19, %temp}, %fd107;
	}
	{
	.reg .b32 %temp; 
	mov.b64 	{%temp, %r20}, %fd107;
	}
	add.s32 	%r21, %r20, -1048576;
	mov.b64 	%fd107, {%r19, %r21};
	add.s32 	%r48, %r47, -1022;
$L__BB1_4:
	add.f64 	%fd12, %fd107, 0dBFF0000000000000;
	add.f64 	%fd13, %fd107, 0d3FF0000000000000;
	rcp.approx.ftz.f64 	%fd14, %fd13;
	neg.f64 	%fd15, %fd13;
	fma.rn.f64 	%fd16, %fd15, %fd14, 0d3FF0000000000000;
	fma.rn.f64 	%fd17, %fd16, %fd16, %fd16;
	fma.rn.f64 	%fd18, %fd17, %fd14, %fd14;
	mul.f64 	%fd19, %fd12, %fd18;
	fma.rn.f64 	%fd20, %fd12, %fd18, %fd19;
	mul.f64 	%fd21, %fd20, %fd20;
	fma.rn.f64 	%fd22, %fd21, 0d3EB0F5FF7D2CAFE2, 0d3ED0F5D241AD3B5A;
	fma.rn.f64 	%fd23, %fd22, %fd21, 0d3EF3B20A75488A3F;
	fma.rn.f64 	%fd24, %fd23, %fd21, 0d3F1745CDE4FAECD5;
	fma.rn.f64 	%fd25, %fd24, %fd21, 0d3F3C71C7258A578B;
	fma.rn.f64 	%fd26, %fd25, %fd21, 0d3F6249249242B910;
	fma.rn.f64 	%fd27, %fd26, %fd21, 0d3F89999999999DFB;
	sub.f64 	%fd28, %fd12, %fd20;
	add.f64 	%fd29, %fd28, %fd28;
	neg.f64 	%fd30, %fd20;
	fma.rn.f64 	%fd31, %fd30, %fd12, %fd29;
	mul.f64 	%fd32, %fd18, %fd31;
	fma.rn.f64 	%fd33, %fd21, %fd27, 0d3FB5555555555555;
	mov.f64 	%fd34, 0d3FB5555555555555;
	sub.f64 	%fd35, %fd34, %fd33;
	fma.rn.f64 	%fd36, %fd21, %fd27, %fd35;
	add.f64 	%fd37, %fd36, 0dBC46A4CB00B9E7B0;
	add.f64 	%fd38, %fd33, %fd37;
	sub.f64 	%fd39, %fd33, %fd38;
	add.f64 	%fd40, %fd37, %fd39;
	mul.rn.f64 	%fd41, %fd20, %fd20;
	neg.f64 	%fd42, %fd41;
	fma.rn.f64 	%fd43, %fd20, %fd20, %fd42;
	{
	.reg .b32 %temp; 
	mov.b64 	{%r22, %temp}, %fd32;
	}
	{
	.reg .b32 %temp; 
	mov.b64 	{%temp, %r23}, %fd32;
	}
	add.s32 	%r24, %r23, 1048576;
	mov.b64 	%fd44, {%r22, %r24};
	fma.rn.f64 	%fd45, %fd20, %fd44, %fd43;
	mul.rn.f64 	%fd46, %fd41, %fd20;
	neg.f64 	%fd47, %fd46;
	fma.rn.f64 	%fd48, %fd41, %fd20, %fd47;
	fma.rn.f64 	%fd49, %fd41, %fd32, %fd48;
	fma.rn.f64 	%fd50, %fd45, %fd20, %fd49;
	mul.rn.f64 	%fd51, %fd38, %fd46;
	neg.f64 	%fd52, %fd51;
	fma.rn.f64 	%fd53, %fd38, %fd46, %fd52;
	fma.rn.f64 	%fd54, %fd38, %fd50, %fd53;
	fma.rn.f64 	%fd55, %fd40, %fd46, %fd54;
	add.f64 	%fd56, %fd51, %fd55;
	sub.f64 	%fd57, %fd51, %fd56;
	add.f64 	%fd58, %fd55, %fd57;
	add.f64 	%fd59, %fd20, %fd56;
	sub.f64 	%fd60, %fd20, %fd59;
	add.f64 	%fd61, %fd56, %fd60;
	add.f64 	%fd62, %fd58, %fd61;
	add.f64 	%fd63, %fd32, %fd62;
	add.f64 	%fd64, %fd59, %fd63;
	sub.f64 	%fd65, %fd59, %fd64;
	add.f64 	%fd66, %fd63, %fd65;
	xor.b32  	%r25, %r48, -2147483648;
	mov.b32 	%r26, 1127219200;
	mov.b64 	%fd67, {%r25, %r26};
	mov.b32 	%r27, -2147483648;
	mov.b64 	%fd68, {%r27, %r26};
	sub.f64 	%fd69, %fd67, %fd68;
	fma.rn.f64 	%fd70, %fd69, 0d3FE62E42FEFA39EF, %fd64;
	fma.rn.f64 	%fd71, %fd69, 0dBFE62E42FEFA39EF, %fd70;
	sub.f64 	%fd72, %fd71, %fd64;
	sub.f64 	%fd73, %fd66, %fd72;
	fma.rn.f64 	%fd74, %fd69, 0d3C7ABC9E3B39803F, %fd73;
	add.f64 	%fd75, %fd70, %fd74;
	sub.f64 	%fd76, %fd70, %fd75;
	add.f64 	%fd77, %fd74, %fd76;
	mov.f64 	%fd78, 0d4000000000000000;
	{
	.reg .b32 %temp; 
	mov.b64 	{%temp, %r28}, %fd78;
	}
	{
	.reg .b32 %temp; 
	mov.b64 	{%r29, %temp}, %fd78;
	}
	shl.b32 	%r30, %r28, 1;
	setp.gt.u32 	%p3, %r30, -33554433;
	and.b32  	%r31, %r28, -15728641;
	selp.b32 	%r32, %r31, %r28, %p3;
	mov.b64 	%fd79, {%r29, %r32};
	mul.rn.f64 	%fd80, %fd75, %fd79;
	neg.f64 	%fd81, %fd80;
	fma.rn.f64 	%fd82, %fd75, %fd79, %fd81;
	fma.rn.f64 	%fd83, %fd77, %fd79, %fd82;
	add.f64 	%fd4, %fd80, %fd83;
	sub.f64 	%fd84, %fd80, %fd4;
	add.f64 	%fd5, %fd83, %fd84;
	fma.rn.f64 	%fd85, %fd4, 0d3FF71547652B82FE, 0d4338000000000000;
	{
	.reg .b32 %temp; 
	mov.b64 	{%r13, %temp}, %fd85;
	}
	mov.f64 	%fd86, 0dC338000000000000;
	add.rn.f64 	%fd87, %fd85, %fd86;
	fma.rn.f64 	%fd88, %fd87, 0dBFE62E42FEFA39EF, %fd4;
	fma.rn.f64 	%fd89, %fd87, 0dBC7ABC9E3B39803F, %fd88;
	fma.rn.f64 	%fd90, %fd89, 0d3E5ADE1569CE2BDF, 0d3E928AF3FCA213EA;
	fma.rn.f64 	%fd91, %fd90, %fd89, 0d3EC71DEE62401315;
	fma.rn.f64 	%fd92, %fd91, %fd89, 0d3EFA01997C89EB71;
	fma.rn.f64 	%fd93, %fd92, %fd89, 0d3F2A01A014761F65;
	fma.rn.f64 	%fd94, %fd93, %fd89, 0d3F56C16C1852B7AF;
	fma.rn.f64 	%fd95, %fd94, %fd89, 0d3F81111111122322;
	fma.rn.f64 	%fd96, %fd95, %fd89, 0d3FA55555555502A1;
	fma.rn.f64 	%fd97, %fd96, %fd89, 0d3FC5555555555511;
	fma.rn.f64 	%fd98, %fd97, %fd89, 0d3FE000000000000B;
	fma.rn.f64 	%fd99, %fd98, %fd89, 0d3FF0000000000000;
	fma.rn.f64 	%fd100, %fd99, %fd89, 0d3FF0000000000000;
	{
	.reg .b32 %temp; 
	mov.b64 	{%r14, %temp}, %fd100;
	}
	{
	.reg .b32 %temp; 
	mov.b64 	{%temp, %r15}, %fd100;
	}
	shl.b32 	%r33, %r13, 20;
	add.s32 	%r34, %r33, %r15;
	mov.b64 	%fd108, {%r14, %r34};
	{
	.reg .b32 %temp; 
	mov.b64 	{%temp, %r35}, %fd4;
	}
	mov.b32 	%f2, %r35;
	abs.f32 	%f1, %f2;
	setp.lt.f32 	%p4, %f1, 0f4086232B;
	@%p4 bra 	$L__BB1_7;
	setp.lt.f64 	%p5, %fd4, 0d0000000000000000;
	add.f64 	%fd101, %fd4, 0d7FF0000000000000;
	selp.f64 	%fd108, 0d0000000000000000, %fd101, %p5;
	setp.geu.f32 	%p6, %f1, 0f40874800;
	@%p6 bra 	$L__BB1_7;
	shr.u32 	%r36, %r13, 31;
	add.s32 	%r37, %r13, %r36;
	shr.s32 	%r38, %r37, 1;
	shl.b32 	%r39, %r38, 20;
	add.s32 	%r40, %r15, %r39;
	mov.b64 	%fd102, {%r14, %r40};
	sub.s32 	%r41, %r13, %r38;
	shl.b32 	%r42, %r41, 20;
	add.s32 	%r43, %r42, 1072693248;
	mov.b32 	%r44, 0;
	mov.b64 	%fd103, {%r44, %r43};
	mul.f64 	%fd108, %fd103, %fd102;
$L__BB1_7:
	abs.f64 	%fd104, %fd108;
	setp.eq.f64 	%p7, %fd104, 0d7FF0000000000000;
	fma.rn.f64 	%fd105, %fd108, %fd5, %fd108;
	selp.f64 	%fd106, %fd108, %fd105, %p7;
	st.param.f64 	[func_retval0], %fd106;
	ret;

}


// ===== COMPILED SASS (sm_100) =====

	.target	sm_100

	.elftype	@"ET_EXEC"


//--------------------- .note.nv.tkinfo           --------------------------
	.section	.note.nv.tkinfo,"",@"SHT_NOTE"
	.sectionflags	@"SHF_NOTE_NV_TKINFO"
	.tkinfo
        /*0018*/ 	.word	0x00000002
        /*0030*/ 	.string	""
        /*0030*/ 	.string	"ptxas"
        /*0030*/ 	.string	"Cuda compilation tools, release 13.0, V13.0.88"
        /*0030*/ 	.string	"Build cuda_13.0.r13.0/compiler.36424714_0"
        /*0030*/ 	.string	"-arch sm_100 -m 64 "



//--------------------- .note.nv.cuinfo           --------------------------
	.section	.note.nv.cuinfo,"",@"SHT_NOTE"
	.sectionflags	@"SHF_NOTE_NV_CUINFO"
        /*0018*/ 	.short	0x0002
        /*001a*/ 	.short	0x0064
        /*001c*/ 	.short	0x0082
	.zero		2


//--------------------- .nv.info                  --------------------------
	.section	.nv.info,"",@"SHT_CUDA_INFO"
	.align	4


	//----- nvinfo : EIATTR_REGCOUNT
	.align		4
        /*0000*/ 	.byte	0x04, 0x2f
        /*0002*/ 	.short	(.L_1 - .L_0)
	.align		4
.L_0:
        /*0004*/ 	.word	index@(img_result)
        /*0008*/ 	.word	0x000000ff


	//----- nvinfo : EIATTR_FRAME_SIZE
	.align		4
.L_1:
        /*000c*/ 	.byte	0x04, 0x11
        /*000e*/ 	.short	(.L_3 - .L_2)
	.align		4
.L_2:
        /*0010*/ 	.word	index@($img_result$__internal_accurate_pow)
        /*0014*/ 	.word	0x0000cb70


	//----- nvinfo : EIATTR_FRAME_SIZE
	.align		4
.L_3:
        /*0018*/ 	.byte	0x04, 0x11
        /*001a*/ 	.short	(.L_5 - .L_4)
	.align		4
.L_4:
        /*001c*/ 	.word	index@($__internal_0_$__cuda_sm20_rcp_rn_f32_slowpath)
        /*0020*/ 	.word	0x0000cb70


	//----- nvinfo : EIATTR_FRAME_SIZE
	.align		4
.L_5:
        /*0024*/ 	.byte	0x04, 0x11
        /*0026*/ 	.short	(.L_7 - .L_6)
	.align		4
.L_6:
        /*0028*/ 	.word	index@(img_result)
        /*002c*/ 	.word	0x0000cb70


	//----- nvinfo : EIATTR_MIN_STACK_SIZE
	.align		4
.L_7:
        /*0030*/ 	.byte	0x04, 0x12
        /*0032*/ 	.short	(.L_9 - .L_8)
	.align		4
.L_8:
        /*0034*/ 	.word	index@(img_result)
        /*0038*/ 	.word	0x0000cb70
.L_9:


//--------------------- .nv.compat                --------------------------
	.section	.nv.compat,"",@"SHT_CUDA_COMPAT_INFO"
	.align	4
        /*0000*/ 	.byte	0x02, 0x09, 0x00, 0x00, 0x02, 0x02, 0x01, 0x00, 0x02, 0x05, 0x05, 0x00, 0x03, 0x07, 0x01, 0x01
        /*0010*/ 	.byte	0x02, 0x03, 0x00, 0x00, 0x02, 0x06, 0x01, 0x00, 0x04, 0x0b, 0x08, 0x00, 0x01, 0x00, 0x00, 0x00
        /*0020*/ 	.byte	0x00, 0x00, 0x00, 0x00


//--------------------- .nv.info.img_result       --------------------------
	.section	.nv.info.img_result,"",@"SHT_CUDA_INFO"
	.sectionflags	@""
	.align	4


	//----- nvinfo : EIATTR_CUDA_API_VERSION
	.align		4
        /*0000*/ 	.byte	0x04, 0x37
        /*0002*/ 	.short	(.L_11 - .L_10)
.L_10:
        /*0004*/ 	.word	0x00000082


	//----- nvinfo : EIATTR_KPARAM_INFO
	.align		4
.L_11:
        /*0008*/ 	.byte	0x04, 0x17
        /*000a*/ 	.short	(.L_13 - .L_12)
.L_12:
        /*000c*/ 	.word	0x00000000
        /*0010*/ 	.short	0x0003
        /*0012*/ 	.short	0x0018
        /*0014*/ 	.byte	0x00, 0xf5, 0x21, 0x00


	//----- nvinfo : EIATTR_KPARAM_INFO
	.align		4
.L_13:
        /*0018*/ 	.byte	0x04, 0x17
        /*001a*/ 	.short	(.L_15 - .L_14)
.L_14:
        /*001c*/ 	.word	0x00000000
        /*0020*/ 	.short	0x0002
        /*0022*/ 	.short	0x0010
        /*0024*/ 	.byte	0x00, 0xf5, 0x21, 0x00


	//----- nvinfo : EIATTR_KPARAM_INFO
	.align		4
.L_15:
        /*0028*/ 	.byte	0x04, 0x17
        /*002a*/ 	.short	(.L_17 - .L_16)
.L_16:
        /*002c*/ 	.word	0x00000000
        /*0030*/ 	.short	0x0001
        /*0032*/ 	.short	0x0008
        /*0034*/ 	.byte	0x00, 0xf5, 0x21, 0x00


	//----- nvinfo : EIATTR_KPARAM_INFO
	.align		4
.L_17:
        /*0038*/ 	.byte	0x04, 0x17
        /*003a*/ 	.short	(.L_19 - .L_18)
.L_18:
        /*003c*/ 	.word	0x00000000
        /*0040*/ 	.short	0x0000
        /*0042*/ 	.short	0x0000
        /*0044*/ 	.byte	0x00, 0xf5, 0x21, 0x00


	//----- nvinfo : EIATTR_SPARSE_MMA_MASK
	.align		4
.L_19:
        /*0048*/ 	.byte	0x03, 0x50
        /*004a*/ 	.short	0x0000


	//----- nvinfo : EIATTR_MAXREG_COUNT
	.align		4
        /*004c*/ 	.byte	0x03, 0x1b
        /*004e*/ 	.short	0x00ff


	//----- nvinfo : EIATTR_EXTERNS
	.align		4
        /*0050*/ 	.byte	0x04, 0x0f
        /*0052*/ 	.short	(.L_21 - .L_20)


	//   ....[0]....
	.align		4
.L_20:
        /*0054*/ 	.word	index@(malloc)


	//----- nvinfo : EIATTR_ANNOTATIONS
	.align		4
.L_21:
        /*0058*/ 	.byte	0x04, 0x55
        /*005a*/ 	.short	(.L_23 - .L_22)


	//   ....[0]....
.L_22:
        /*005c*/ 	.word	0x00000001
        /*0060*/ 	.byte	0xd0, 0xa3, 0x00, 0x00, 0x01, 0x00, 0x00, 0x00, 0xe0, 0xa3, 0x00, 0x00, 0x01, 0x00, 0x00, 0x00
        /* <DEDUP_REMOVED lines=16> */
        /*0170*/ 	.byte	0x80, 0xda, 0x00, 0x00, 0x01, 0x00, 0x00, 0x00, 0xc0, 0xda, 0x00, 0x00


	//----- nvinfo : EIATTR_MERCURY_ISA_VERSION
	.align		4
.L_23:
        /*017c*/ 	.byte	0x03, 0x5f
        /*017e*/ 	.short	0x0101


	//----- nvinfo : EIATTR_VRC_CTA_INIT_COUNT
	.align		4
        /*0180*/ 	.byte	0x02, 0x4a
	.zero		1
	.zero		1


	//----- nvinfo : EIATTR_SYSCALL_OFFSETS
	.align		4
        /*0184*/ 	.byte	0x04, 0x46
        /*0186*/ 	.short	(.L_25 - .L_24)


	//   ....[0]....
.L_24:
        /*0188*/ 	.word	0x0000bd30


	//   ....[1]....
        /*018c*/ 	.word	0x0000bda0


	//   ....[2]....
        /*0190*/ 	.word	0x0000be20


	//----- nvinfo : EIATTR_EXIT_INSTR_OFFSETS
	.align		4
.L_25:
        /*0194*/ 	.byte	0x04, 0x1c
        /*0196*/ 	.short	(.L_27 - .L_26)


	//   ....[0]....
.L_26:
        /*0198*/ 	.word	0x00010380


	//----- nvinfo : EIATTR_CRS_STACK_SIZE
	.align		4
.L_27:
        /*019c*/ 	.byte	0x04, 0x1e
        /*019e*/ 	.short	(.L_29 - .L_28)
.L_28:
        /*01a0*/ 	.word	0x00000000


	//----- nvinfo : EIATTR_CBANK_PARAM_SIZE
	.align		4
.L_29:
        /*01a4*/ 	.byte	0x03, 0x19
        /*01a6*/ 	.short	0x0020


	//----- nvinfo : EIATTR_PARAM_CBANK
	.align		4
        /*01a8*/ 	.byte	0x04, 0x0a
        /*01aa*/ 	.short	(.L_31 - .L_30)
	.align		4
.L_30:
        /*01ac*/ 	.word	index@(.nv.constant0.img_result)
        /*01b0*/ 	.short	0x0380
        /*01b2*/ 	.short	0x0020


	//----- nvinfo : EIATTR_SW_WAR
	.align		4
.L_31:
        /*01b4*/ 	.byte	0x04, 0x36
        /*01b6*/ 	.short	(.L_33 - .L_32)
.L_32:
        /*01b8*/ 	.word	0x00000008
.L_33:


//--------------------- .nv.callgraph             --------------------------
	.section	.nv.callgraph,"",@"SHT_CUDA_CALLGRAPH"
	.align	4
	.sectionentsize	8
	.align		4
        /*0000*/ 	.word	0x00000000
	.align		4
        /*0004*/ 	.word	0xffffffff
	.align		4
        /*0008*/ 	.word	index@(img_result)
	.align		4
        /*000c*/ 	.word	index@(malloc)
	.align		4
        /*0010*/ 	.word	0x00000000
	.align		4
        /*0014*/ 	.word	0xfffffffe
	.align		4
        /*0018*/ 	.word	0x00000000
	.align		4
        /*001c*/ 	.word	0xfffffffd
	.align		4
        /*0020*/ 	.word	0x00000000
	.align		4
        /*0024*/ 	.word	0xfffffffc


//--------------------- .nv.constant4             --------------------------
	.section	.nv.constant4,"a",@progbits
	.align	8
	.align		8
.nv.constant4:
        /*0000*/ 	.dword	malloc


//--------------------- .text.img_result          --------------------------
	.section	.text.img_result,"ax",@progbits
	.align	128
        .global         img_result
        .type           img_result,@function
        .size           img_result,(.L_x_45 - img_result)
        .other          img_result,@"STO_CUDA_ENTRY STV_DEFAULT"
img_result:
.text.img_result:
[----:B------:R-:W0:Y:S08]  /*0000*/  LDC R1, c[0x0][0x37c] ;  /* 0x0000df00ff017b82 */ /* 0x000e300000000800 */
[----:B------:R-:W1:Y:S01]  /*0010*/  LDC.64 R20, c[0x0][0x390] ;  /* 0x0000e400ff147b82 */ /* 0x000e620000000a00 */
[----:B------:R-:W1:Y:S01]  /*0020*/  LDCU.64 UR36, c[0x0][0x358] ;  /* 0x00006b00ff2477ac */ /* 0x000e620008000a00 */
[----:B------:R-:W2:Y:S01]  /*0030*/  S2R R244, SR_TID.X ;  /* 0x0000000000f47919 */ /* 0x000ea20000002100 */
[----:B0-----:R-:W-:Y:S01]  /*0040*/  IADD3 R1, PT, PT, R1, -0xcb70, RZ ;  /* 0xffff349001017810 */ /* 0x001fe20007ffe0ff */
[----:B------:R-:W2:Y:S04]  /*0050*/  LDCU.64 UR4, c[0x0][0x388] ;  /* 0x00007100ff0477ac */ /* 0x000ea80008000a00 */
[----:B------:R-:W0:Y:S01]  /*0060*/  LDC.64 R4, c[0x0][0x390] ;  /* 0x0000e400ff047b82 */ /* 0x000e220000000a00 */
[----:B-1----:R-:W3:Y:S04]  /*0070*/  LDG.E R0, desc[UR36][R20.64+0x40] ;  /* 0x0000402414007981 */ /* 0x002ee8000c1e1900 */
[----:B------:R-:W4:Y:S04]  /*0080*/  LDG.E R8, desc[UR36][R20.64+0x18] ;  /* 0x0000182414087981 */ /* 0x000f28000c1e1900 */
        /* <DEDUP_REMOVED lines=10> */
[----:B0-----:R-:W4:Y:S01]  /*0130*/  LDG.E R242, desc[UR36][R4.64] ;  /* 0x0000002404f27981 */ /* 0x001f22000c1e1900 */
[----:B--2---:R-:W-:-:S03]  /*0140*/  IADD3 R244, P0, PT, R244, UR4, RZ ;  /* 0x00000004f4f47c10 */ /* 0x004fc6000ff1e0ff */
[----:B------:R-:W2:Y:S01]  /*0150*/  LDG.E R2, desc[UR36][R20.64+0x8] ;  /* 0x0000082414027981 */ /* 0x000ea2000c1e1900 */
[----:B------:R-:W-:Y:S01]  /*0160*/  IADD3.X R245, PT, PT, RZ, UR5, RZ, P0, !PT ;  /* 0x00000005fff57c10 */ /* 0x000fe200087fe4ff */
[----:B------:R-:W0:Y:S02]  /*0170*/  LDCU.64 UR4, c[0x0][0x390] ;  /* 0x00007200ff0477ac */ /* 0x000e240008000a00 */
[----:B------:R-:W2:Y:S04]  /*0180*/  LDG.E R3, desc[UR36][R20.64+0xc] ;  /* 0x00000c2414037981 */ /* 0x000ea8000c1e1900 */
[----:B------:R-:W2:Y:S04]  /*0190*/  LDG.E R6, desc[UR36][R20.64+0x10] ;  /* 0x0000102414067981 */ /* 0x000ea8000c1e1900 */
[----:B------:R-:W2:Y:S04]  /*01a0*/  LDG.E R7, desc[UR36][R20.64+0x14] ;  /* 0x0000142414077981 */ /* 0x000ea8000c1e1900 */
[----:B------:R1:W5:Y:S01]  /*01b0*/  LDG.E.U8 R244, desc[UR36][R244.64] ;  /* 0x00000024f4f47981 */ /* 0x000362000c1e1100 */
[----:B0-----:R-:W-:-:S04]  /*01c0*/  UIADD3 UR4, UP0, UPT, UR4, 0x20, URZ ;  /* 0x0000002004047890 */ /* 0x001fc8000ff1e0ff */
[----:B------:R-:W-:Y:S02]  /*01d0*/  UIADD3.X UR5, UPT, UPT, URZ, UR5, URZ, UP0, !UPT ;  /* 0x00000005ff057290 */ /* 0x000fe400087fe4ff */
[----:B------:R-:W-:-:S04]  /*01e0*/  UIADD3 UR6, UP0, UPT, UR4, 0x40, URZ ;  /* 0x0000004004067890 */ /* 0x000fc8000ff1e0ff */
[----:B------:R-:W-:Y:S01]  /*01f0*/  UIADD3.X UR7, UPT, UPT, URZ, UR5, URZ, UP0, !UPT ;  /* 0x00000005ff077290 */ /* 0x000fe200087fe4ff */
[----:B---3--:R-:W-:Y:S04]  /*0200*/  STL [R1+0x40], R0 ;  /* 0x0000400001007387 */ /* 0x008fe80000100800 */
[----:B----4-:R-:W-:Y:S04]  /*0210*/  STL.64 [R1+0x18], R8 ;  /* 0x0000180801007387 */ /* 0x010fe80000100a00 */
[----:B------:R-:W-:Y:S04]  /*0220*/  STL.64 [R1+0x20], R10 ;  /* 0x0000200a01007387 */ /* 0x000fe80000100a00 */
[----:B------:R-:W-:Y:S04]  /*0230*/  STL.64 [R1+0x28], R12 ;  /* 0x0000280c01007387 */ /* 0x000fe80000100a00 */
[----:B------:R-:W-:Y:S04]  /*0240*/  STL.64 [R1+0x30], R14 ;  /* 0x0000300e01007387 */ /* 0x000fe80000100a00 */
[----:B------:R-:W-:Y:S04]  /*0250*/  STL.64 [R1+0x38], R16 ;  /* 0x0000381001007387 */ /* 0x000fe80000100a00 */
[----:B------:R-:W-:Y:S04]  /*0260*/  STL.64 [R1], R242 ;  /* 0x000000f201007387 */ /* 0x000fe80000100a00 */
[----:B--2---:R0:W-:Y:S04]  /*0270*/  STL.64 [R1+0x8], R2 ;  /* 0x0000080201007387 */ /* 0x0041e80000100a00 */
[----:B------:R2:W-:Y:S01]  /*0280*/  STL.64 [R1+0x10], R6 ;  /* 0x0000100601007387 */ /* 0x0005e20000100a00 */
[----:B0-----:R-:W-:-:S02]  /*0290*/  IADD3 R2, PT, PT, R1, 0x60, RZ ;  /* 0x0000006001027810 */ /* 0x001fc40007ffe0ff */
[----:B--2---:R-:W-:Y:S02]  /*02a0*/  MOV R7, UR7 ;  /* 0x0000000700077c02 */ /* 0x004fe40008000f00 */
[----:B------:R-:W-:Y:S01]  /*02b0*/  MOV R6, UR6 ;  /* 0x0000000600067c02 */ /* 0x000fe20008000f00 */
[----:B-1----:R-:W-:-:S06]  /*02c0*/  UMOV UR6, 0x10 ;  /* 0x0000001000067882 */ /* 0x002fcc0000000000 */
.L_x_0:
[----:B------:R-:W2:Y:S04]  /*02d0*/  LDG.E R26, desc[UR36][R6.64+-0x18] ;  /* 0xffffe824061a7981 */ /* 0x000ea8000c1e1900 */
[----:B------:R-:W2:Y:S04]  /*02e0*/  LDG.E R27, desc[UR36][R6.64+-0x14] ;  /* 0xffffec24061b7981 */ /* 0x000ea8000c1e1900 */
[----:B------:R-:W3:Y:S04]  /*02f0*/  LDG.E R28, desc[UR36][R6.64+-0x10] ;  /* 0xfffff024061c7981 */ /* 0x000ee8000c1e1900 */
[----:B------:R-:W3:Y:S04]  /*0300*/  LDG.E R29, desc[UR36][R6.64+-0xc] ;  /* 0xfffff424061d7981 */ /* 0x000ee8000c1e1900 */
        /* <DEDUP_REMOVED lines=59> */
[----:B------:R0:W4:Y:S01]  /*06c0*/  LDG.E R3, desc[UR36][R6.64+0xe0] ;  /* 0x0000e02406037981 */ /* 0x000122000c1e1900 */
[----:B------:R-:W-:-:S04]  /*06d0*/  UIADD3 UR6, UPT, UPT, UR6, 0x40, URZ ;  /* 0x0000004006067890 */ /* 0x000fc8000fffe0ff */
[----:B------:R-:W-:Y:S01]  /*06e0*/  UISETP.NE.AND UP0, UPT, UR6, 0x310, UPT ;  /* 0x000003100600788c */ /* 0x000fe2000bf05270 */
[----:B0-----:R-:W-:-:S04]  /*06f0*/  IADD3 R6, P0, PT, R6, 0x100, RZ ;  /* 0x0000010006067810 */ /* 0x001fc80007f1e0ff */
[----:B------:R-:W-:Y:S01]  /*0700*/  IADD3.X R7, PT, PT, RZ, R7, RZ, P0, !PT ;  /* 0x00000007ff077210 */ /* 0x000fe200007fe4ff */
[----:B--2---:R-:W-:Y:S04]  /*0710*/  STL.64 [R2+-0x18], R26 ;  /* 0xffffe81a02007387 */ /* 0x004fe80000100a00 */
[----:B---3--:R-:W-:Y:S04]  /*0720*/  STL.64 [R2+-0x10], R28 ;  /* 0xfffff01c02007387 */ /* 0x008fe80000100a00 */
[----:B----4-:R-:W-:Y:S04]  /*0730*/  STL.64 [R2+-0x8], R30 ;  /* 0xfffff81e02007387 */ /* 0x010fe80000100a00 */
[----:B------:R-:W-:Y:S04]  /*0740*/  STL.64 [R2], R32 ;  /* 0x0000002002007387 */ /* 0x000fe80000100a00 */
[----:B------:R-:W-:Y:S04]  /*0750*/  STL.64 [R2+0x8], R34 ;  /* 0x0000082202007387 */ /* 0x000fe80000100a00 */
        /* <DEDUP_REMOVED lines=26> */
[----:B------:R-:W-:Y:S04]  /*0900*/  STL [R2+-0x1c], R25 ;  /* 0xffffe41902007387 */ /* 0x000fe80000100800 */
[----:B------:R0:W-:Y:S02]  /*0910*/  STL [R2+0xe0], R3 ;  /* 0x0000e00302007387 */ /* 0x0001e40000100800 */
[----:B0-----:R-:W-:Y:S01]  /*0920*/  IADD3 R2, PT, PT, R2, 0x100, RZ ;  /* 0x0000010002027810 */ /* 0x001fe20007ffe0ff */
[----:B------:R-:W-:Y:S06]  /*0930*/  BRA.U UP0, `(.L_x_0) ;  /* 0xfffffff900647547 */ /* 0x000fec000b83ffff */
        /* <DEDUP_REMOVED lines=16> */
[----:B------:R-:W4:Y:S01]  /*0a40*/  LDG.E R7, desc[UR36][R20.64+0xc54] ;  /* 0x000c542414077981 */ /* 0x000f22000c1e1900 */
[----:B------:R-:W-:-:S04]  /*0a50*/  UIADD3 UR6, UP0, UPT, UR4, 0xca4, URZ ;  /* 0x00000ca404067890 */ /* 0x000fc8000ff1e0ff */
[----:B------:R-:W-:Y:S01]  /*0a60*/  UIADD3.X UR7, UPT, UPT, URZ, UR5, URZ, UP0, !UPT ;  /* 0x00000005ff077290 */ /* 0x000fe200087fe4ff */
[----:B--2---:R-:W-:Y:S04]  /*0a70*/  STL.64 [R1+0xc58], R8 ;  /* 0x000c580801007387 */ /* 0x004fe80000100a00 */
[----:B---3--:R-:W-:Y:S04]  /*0a80*/  STL.64 [R1+0xc60], R10 ;  /* 0x000c600a01007387 */ /* 0x008fe80000100a00 */
[----:B----4-:R-:W-:Y:S04]  /*0a90*/  STL.64 [R1+0xc68], R12 ;  /* 0x000c680c01007387 */ /* 0x010fe80000100a00 */
[----:B------:R-:W-:Y:S04]  /*0aa0*/  STL.64 [R1+0xc70], R14 ;  /* 0x000c700e01007387 */ /* 0x000fe80000100a00 */
[----:B------:R-:W-:Y:S04]  /*0ab0*/  STL.64 [R1+0xc78], R16 ;  /* 0x000c781001007387 */ /* 0x000fe80000100a00 */
[----:B------:R-:W-:Y:S04]  /*0ac0*/  STL.64 [R1+0xc80], R18 ;  /* 0x000c801201007387 */ /* 0x000fe80000100a00 */
[----:B------:R-:W-:Y:S04]  /*0ad0*/  STL [R1+0xc44], R0 ;  /* 0x000c440001007387 */ /* 0x000fe80000100800 */
[----:B------:R0:W-:Y:S04]  /*0ae0*/  STL.64 [R1+0xc48], R2 ;  /* 0x000c480201007387 */ /* 0x0001e80000100a00 */
[----:B------:R1:W-:Y:S01]  /*0af0*/  STL.64 [R1+0xc50], R6 ;  /* 0x000c500601007387 */ /* 0x0003e20000100a00 */
[----:B0-----:R-:W-:-:S02]  /*0b00*/  IADD3 R2, PT, PT, R1, 0xcc4, RZ ;  /* 0x00000cc401027810 */ /* 0x001fc40007ffe0ff */
[----:B-1----:R-:W-:Y:S02]  /*0b10*/  MOV R7, UR7 ;  /* 0x0000000700077c02 */ /* 0x002fe40008000f00 */
[----:B------:R-:W-:Y:S01]  /*0b20*/  MOV R6, UR6 ;  /* 0x0000000600067c02 */ /* 0x000fe20008000f00 */
[----:B------:R-:W-:-:S06]  /*0b30*/  UMOV UR6, 0x10 ;  /* 0x0000001000067882 */ /* 0x000fcc0000000000 */
.L_x_1:
[----:B------:R-:W2:Y:S04]  /*0b40*/  LDG.E R41, desc[UR36][R6.64+-0x3c] ;  /* 0xffffc42406297981 */ /* 0x000ea8000c1e1900 */
        /* <DEDUP_REMOVED lines=67> */
[----:B--2---:R-:W-:Y:S04]  /*0f80*/  STL [R2+-0x3c], R41 ;  /* 0xffffc42902007387 */ /* 0x004fe80000100800 */
[----:B---3--:R-:W-:Y:S04]  /*0f90*/  STL [R2+-0x38], R43 ;  /* 0xffffc82b02007387 */ /* 0x008fe80000100800 */
[----:B----4-:R-:W-:Y:S04]  /*0fa0*/  STL [R2+-0x34], R45 ;  /* 0xffffcc2d02007387 */ /* 0x010fe80000100800 */
[----:B------:R-:W-:Y:S04]  /*0fb0*/  STL [R2+-0x30], R47 ;  /* 0xffffd02f02007387 */ /* 0x000fe80000100800 */
        /* <DEDUP_REMOVED lines=11> */
[----:B------:R-:W-:Y:S04]  /*1070*/  STL [R2], R71 ;  /* 0x0000004702007387 */ /* 0x000fe80000100800 */
[----:B------:R-:W-:Y:S04]  /*1080*/  STL [R2+0x4], R73 ;  /* 0x0000044902007387 */ /* 0x000fe80000100800 */
        /* <DEDUP_REMOVED lines=81> */
.L_x_2:
        /* <DEDUP_REMOVED lines=71> */
[----:B------:R-:W-:Y:S04]  /*1a10*/  STL.64 [R2+-0x20], R32 ;  /* 0xffffe02002007387 */ /* 0x000fe80000100a00 */
[----:B------:R-:W-:Y:S04]  /*1a20*/  STL.64 [R2+-0x18], R34 ;  /* 0xffffe82202007387 */ /* 0x000fe80000100a00 */
[----:B------:R-:W-:Y:S04]  /*1a30*/  STL.64 [R2+-0x10], R36 ;  /* 0xfffff02402007387 */ /* 0x000fe80000100a00 */
[----:B------:R-:W-:Y:S04]  /*1a40*/  STL.64 [R2+-0x8], R38 ;  /* 0xfffff82602007387 */ /* 0x000fe80000100a00 */
        /* <DEDUP_REMOVED lines=60> */
.L_x_3:
        /* <DEDUP_REMOVED lines=166> */
.L_x_4:
        /* <DEDUP_REMOVED lines=135> */
.L_x_5:
        /* <DEDUP_REMOVED lines=166> */
.L_x_6:
        /* <DEDUP_REMOVED lines=135> */
.L_x_7:
        /* <DEDUP_REMOVED lines=166> */
.L_x_8:
        /* <DEDUP_REMOVED lines=135> */
.L_x_9:
        /* <DEDUP_REMOVED lines=166> */
.L_x_10:
        /* <DEDUP_REMOVED lines=135> */
.L_x_11:
        /* <DEDUP_REMOVED lines=166> */
.L_x_12:
        /* <DEDUP_REMOVED lines=135> */
.L_x_13:
        /* <DEDUP_REMOVED lines=166> */
.L_x_14:
        /* <DEDUP_REMOVED lines=120> */
[----:B------:R-:W-:-:S03]  /*8e00*/  HFMA2 R2, -RZ, RZ, 0, 9.5367431640625e-07 ;  /* 0x00000010ff027431 */ /* 0x000fc600000001ff */
[----:B--2---:R0:W-:Y:S04]  /*8e10*/  STL.64 [R1+0xb800], R6 ;  /* 0x00b8000601007387 */ /* 0x0041e80000100a00 */
[----:B---3--:R0:W-:Y:S04]  /*8e20*/  STL.64 [R1+0xb808], R8 ;  /* 0x00b8080801007387 */ /* 0x0081e80000100a00 */
[----:B----4-:R0:W-:Y:S04]  /*8e30*/  STL.64 [R1+0xb810], R10 ;  /* 0x00b8100a01007387 */ /* 0x0101e80000100a00 */
[----:B------:R0:W-:Y:S04]  /*8e40*/  STL.64 [R1+0xb818], R12 ;  /* 0x00b8180c01007387 */ /* 0x0001e80000100a00 */
[----:B------:R0:W-:Y:S04]  /*8e50*/  STL.64 [R1+0xb820], R14 ;  /* 0x00b8200e01007387 */ /* 0x0001e80000100a00 */
[----:B------:R0:W-:Y:S04]  /*8e60*/  STL.64 [R1+0xb828], R16 ;  /* 0x00b8281001007387 */ /* 0x0001e80000100a00 */
[----:B------:R0:W-:Y:S04]  /*8e70*/  STL.64 [R1+0xb830], R18 ;  /* 0x00b8301201007387 */ /* 0x0001e80000100a00 */
[----:B------:R0:W-:Y:S04]  /*8e80*/  STL.64 [R1+0xb838], R20 ;  /* 0x00b8381401007387 */ /* 0x0001e80000100a00 */
[----:B------:R0:W-:Y:S02]  /*8e90*/  STL [R1+0xb7fc], R0 ;  /* 0x00b7fc0001007387 */ /* 0x0001e40000100800 */
.L_x_15:
[----:B01----:R-:W0:Y:S01]  /*8ea0*/  LDC.64 R12, c[0x0][0x390] ;  /* 0x0000e400ff0c7b82 */ /* 0x003e220000000a00 */
[C---:B------:R-:W-:Y:S02]  /*8eb0*/  IADD3 R0, PT, PT, R2.reuse, 0x10, RZ ;  /* 0x0000001002007810 */ /* 0x040fe40007ffe0ff */
[C---:B------:R-:W-:Y:S02]  /*8ec0*/  IADD3 R43, PT, PT, R2.reuse, 0x20, RZ ;  /* 0x00000020022b7810 */ /* 0x040fe40007ffe0ff */
[C---:B------:R-:W-:Y:S01]  /*8ed0*/  IADD3 R74, PT, PT, R2.reuse, 0x30, RZ ;  /* 0x00000030024a7810 */ /* 0x040fe20007ffe0ff */
[----:B0-----:R-:W-:-:S04]  /*8ee0*/  IMAD.WIDE.U32 R6, R2, 0x4, R12 ;  /* 0x0000000402067825 */ /* 0x001fc800078e000c */
[--C-:B------:R-:W-:Y:S01]  /*8ef0*/  IMAD.WIDE.U32 R8, R0, 0x4, R12.reuse ;  /* 0x0000000400087825 */ /* 0x100fe200078e000c */
[----:B------:R-:W2:Y:S03]  /*8f00*/  LDG.E R24, desc[UR36][R6.64+0xb800] ;  /* 0x00b8002406187981 */ /* 0x000ea6000c1e1900 */
[--C-:B------:R-:W-:Y:S01]  /*8f10*/  IMAD.WIDE.U32 R10, R43, 0x4, R12.reuse ;  /* 0x000000042b0a7825 */ /* 0x100fe200078e000c */
        /* <DEDUP_REMOVED lines=14> */
[----:B------:R0:W4:Y:S04]  /*9000*/  LDG.E R39, desc[UR36][R6.64+0xb83c] ;  /* 0x00b83c2406277981 */ /* 0x000128000c1e1900 */
[----:B------:R-:W4:Y:S04]  /*9010*/  LDG.E R40, desc[UR36][R8.64+0xb800] ;  /* 0x00b8002408287981 */ /* 0x000f28000c1e1900 */
[----:B------:R-:W4:Y:S01]  /*9020*/  LDG.E R41, desc[UR36][R8.64+0xb804] ;  /* 0x00b8042408297981 */ /* 0x000f22000c1e1900 */
[----:B0-----:R-:W-:-:S03]  /*9030*/  IMAD.WIDE.U32 R6, R74, 0x4, R12 ;  /* 0x000000044a067825 */ /* 0x001fc600078e000c */
        /* <DEDUP_REMOVED lines=46> */
[----:B------:R-:W-:-:S02]  /*9320*/  LEA R3, R2, R1, 0x2 ;  /* 0x0000000102037211 */ /* 0x000fc400078e10ff */
[-C--:B------:R-:W-:Y:S02]  /*9330*/  LEA R42, R0, R1.reuse, 0x2 ;  /* 0x00000001002a7211 */ /* 0x080fe400078e10ff */
[-C--:B------:R-:W-:Y:S02]  /*9340*/  LEA R43, R43, R1.reuse, 0x2 ;  /* 0x000000012b2b7211 */ /* 0x080fe400078e10ff */
[----:B------:R-:W-:Y:S02]  /*9350*/  LEA R0, R74, R1, 0x2 ;  /* 0x000000014a007211 */ /* 0x000fe400078e10ff */
[----:B------:R-:W-:-:S04]  /*9360*/  IADD3 R2, PT, PT, R2, 0x40, RZ ;  /* 0x0000004002027810 */ /* 0x000fc80007ffe0ff */
[----:B------:R-:W-:Y:S01]  /*9370*/  ISETP.NE.AND P0, PT, R2, 0x310, PT ;  /* 0x000003100200780c */ /* 0x000fe20003f05270 */
        /* <DEDUP_REMOVED lines=31> */
[----:B------:R1:W-:Y:S01]  /*9570*/  STL.64 [R0+0xb838], R22 ;  /* 0x00b8381600007387 */ /* 0x0003e20000100a00 */
[----:B------:R-:W-:Y:S05]  /*9580*/  @P0 BRA `(.L_x_15) ;  /* 0xfffffff800440947 */ /* 0x000fea000383ffff */
[----:B-1----:R-:W2:Y:S04]  /*9590*/  LDG.E R8, desc[UR36][R4.64+0x218] ;  /* 0x0002182404087981 */ /* 0x002ea8000c1e1900 */
        /* <DEDUP_REMOVED lines=74> */
[----:B--2---:R-:W-:-:S03]  /*9a40*/  R2UR UR13, R8 ;  /* 0x00000000080d72ca */ /* 0x004fc600000e0000 */
[----:B------:R-:W2:Y:S01]  /*9a50*/  LDG.E R52, desc[UR36][R4.64+0x80] ;  /* 0x0000802404347981 */ /* 0x000ea2000c1e1900 */
[----:B---3--:R-:W-:-:S03]  /*9a60*/  R2UR UR12, R3 ;  /* 0x00000000030c72ca */ /* 0x008fc600000e0000 */
[----:B------:R-:W2:Y:S01]  /*9a70*/  LDG.E R53, desc[UR36][R4.64+0x84] ;  /* 0x0000842404357981 */ /* 0x000ea2000c1e1900 */
[----:B----4-:R-:W-:-:S03]  /*9a80*/  R2UR UR11, R6 ;  /* 0x00000000060b72ca */ /* 0x010fc600000e0000 */
[----:B------:R-:W3:Y:S01]  /*9a90*/  LDG.E R54, desc[UR36][R4.64+0x88] ;  /* 0x0000882404367981 */ /* 0x000ee2000c1e1900 */
[----:B------:R-:W-:-:S03]  /*9aa0*/  R2UR UR10, R7 ;  /* 0x00000000070a72ca */ /* 0x000fc600000e0000 */
[----:B------:R-:W3:Y:S01]  /*9ab0*/  LDG.E R55, desc[UR36][R4.64+0x8c] ;  /* 0x00008c2404377981 */ /* 0x000ee2000c1e1900 */
[----:B------:R-:W-:Y:S02]  /*9ac0*/  MOV R6, UR13 ;  /* 0x0000000d00067c02 */ /* 0x000fe40008000f00 */
[----:B------:R-:W-:Y:S01]  /*9ad0*/  MOV R7, UR12 ;  /* 0x0000000c00077c02 */ /* 0x000fe20008000f00 */
[----:B------:R-:W4:Y:S01]  /*9ae0*/  LDG.E R56, desc[UR36][R4.64+0x90] ;  /* 0x0000902404387981 */ /* 0x000f22000c1e1900 */
[----:B------:R-:W-:-:S03]  /*9af0*/  R2UR UR44, R172 ;  /* 0x00000000ac2c72ca */ /* 0x000fc600000e0000 */
        /* <DEDUP_REMOVED lines=140> */
[----:B------:R-:W-:Y:S04]  /*a3c0*/  STL.64 [R1+0xc658], R6 ;  /* 0x00c6580601007387 */ /* 0x000fe80000100a00 */
[----:B------:R-:W-:Y:S04]  /*a3d0*/  STL [R1+0xcb38], R196 ;  /* 0x00cb38c401007387 */ /* 0x000fe80000100800 */
[----:B------:R-:W-:Y:S04]  /*a3e0*/  STL [R1+0xcb3c], R197 ;  /* 0x00cb3cc501007387 */ /* 0x000fe80000100800 */
[----:B------:R-:W-:Y:S04]  /*a3f0*/  STL [R1+0xcb30], R194 ;  /* 0x00cb30c201007387 */ /* 0x000fe80000100800 */
[----:B------:R-:W-:Y:S04]  /*a400*/  STL [R1+0xcb34], R195 ;  /* 0x00cb34c301007387 */ /* 0x000fe80000100800 */
[----:B------:R-:W-:Y:S04]  /*a410*/  STL [R1+0xcb28], R192 ;  /* 0x00cb28c001007387 */ /* 0x000fe80000100800 */
[----:B------:R-:W-:Y:S04]  /*a420*/  STL [R1+0xcb2c], R193 ;  /* 0x00cb2cc101007387 */ /* 0x000fe80000100800 */
[----:B------:R-:W-:Y:S04]  /*a430*/  STL.64 [R1+0xc6e8], R196 ;  /* 0x00c6e8c401007387 */ /* 0x000fe80000100a00 */
[----:B------:R-:W-:Y:S04]  /*a440*/  STL.64 [R1+0xc6f0], R194 ;  /* 0x00c6f0c201007387 */ /* 0x000fe80000100a00 */
[----:B------:R0:W-:Y:S04]  /*a450*/  STL.64 [R1+0xc6f8], R192 ;  /* 0x00c6f8c001007387 */ /* 0x0001e80000100a00 */
        /* <DEDUP_REMOVED lines=20> */
[----:B0-----:R-:W4:Y:S04]  /*a5a0*/  LDG.E R192, desc[UR36][R4.64+0x378] ;  /* 0x0003782404c07981 */ /* 0x001f28000c1e1900 */
        /* <DEDUP_REMOVED lines=49> */
[----:B------:R-:W-:-:S02]  /*a8c0*/  R2UR UR9, R10 ;  /* 0x000000000a0972ca */ /* 0x000fc400000e0000 */
[----:B------:R-:W-:Y:S02]  /*a8d0*/  R2UR UR8, R11 ;  /* 0x000000000b0872ca */ /* 0x000fe400000e0000 */
[----:B------:R-:W-:Y:S02]  /*a8e0*/  R2UR UR7, R12 ;  /* 0x000000000c0772ca */ /* 0x000fe400000e0000 */
[----:B0-----:R-:W-:Y:S02]  /*a8f0*/  MOV R4, UR13 ;  /* 0x0000000d00047c02 */ /* 0x001fe40008000f00 */
[----:B------:R-:W-:Y:S02]  /*a900*/  MOV R5, UR12 ;  /* 0x0000000c00057c02 */ /* 0x000fe40008000f00 */
[----:B------:R-:W-:-:S03]  /*a910*/  R2UR UR6, R13 ;  /* 0x000000000d0672ca */ /* 0x000fc600000e0000 */
[----:B------:R0:W-:Y:S01]  /*a920*/  STL.64 [R1+0xca98], R4 ;  /* 0x00ca980401007387 */ /* 0x0001e20000100a00 */
[----:B------:R-:W-:Y:S02]  /*a930*/  R2UR UR5, R14 ;  /* 0x000000000e0572ca */ /* 0x000fe400000e0000 */
[----:B------:R-:W-:Y:S02]  /*a940*/  R2UR UR4, R15 ;  /* 0x000000000f0472ca */ /* 0x000fe400000e0000 */
[----:B0-----:R-:W-:Y:S02]  /*a950*/  MOV R4, UR11 ;  /* 0x0000000b00047c02 */ /* 0x001fe40008000f00 */
[----:B------:R-:W-:-:S05]  /*a960*/  MOV R5, UR10 ;  /* 0x0000000a00057c02 */ /* 0x000fca0008000f00 */
[----:B------:R0:W-:Y:S02]  /*a970*/  STL.64 [R1+0xcaa0], R4 ;  /* 0x00caa00401007387 */ /* 0x0001e40000100a00 */
        /* <DEDUP_REMOVED lines=14> */
[----:B------:R0:W-:Y:S01]  /*aa60*/  STL.64 [R1+0xcae0], R4 ;  /* 0x00cae00401007387 */ /* 0x0001e20000100a00 */
[----:B------:R-:W-:Y:S02]  /*aa70*/  MOV R3, UR13 ;  /* 0x0000000d00037c02 */ /* 0x000fe40008000f00 */
[----:B0-----:R-:W-:Y:S02]  /*aa80*/  MOV R4, UR48 ;  /* 0x0000003000047c02 */ /* 0x001fe40008000f00 */
[----:B------:R-:W-:-:S05]  /*aa90*/  MOV R5, UR49 ;  /* 0x0000003100057c02 */ /* 0x000fca0008000f00 */
[----:B------:R0:W-:Y:S01]  /*aaa0*/  STL.64 [R1+0xcae8], R4 ;  /* 0x00cae80401007387 */ /* 0x0001e20000100a00 */
[----:B------:R-:W-:-:S03]  /*aab0*/  MOV R6, UR8 ;  /* 0x0000000800067c02 */ /* 0x000fc60008000f00 */
[----:B------:R1:W-:Y:S01]  /*aac0*/  STL [R1+0xcb60], R3 ;  /* 0x00cb600301007387 */ /* 0x0003e20000100800 */
[----:B0-----:R-:W-:Y:S02]  /*aad0*/  MOV R4, UR50 ;  /* 0x0000003200047c02 */ /* 0x001fe40008000f00 */
[----:B------:R-:W-:Y:S02]  /*aae0*/  MOV R5, UR51 ;  /* 0x0000003300057c02 */ /* 0x000fe40008000f00 */
[----:B-1----:R-:W-:-:S03]  /*aaf0*/  MOV R3, UR12 ;  /* 0x0000000c00037c02 */ /* 0x002fc60008000f00 */
[----:B------:R0:W-:Y:S01]  /*ab00*/  STL.64 [R1+0xcaf0], R4 ;  /* 0x00caf00401007387 */ /* 0x0001e20000100a00 */
[----:B------:R-:W-:-:S03]  /*ab10*/  MOV R9, UR11 ;  /* 0x0000000b00097c02 */ /* 0x000fc60008000f00 */
[----:B------:R1:W-:Y:S01]  /*ab20*/  STL [R1+0xcb5c], R3 ;  /* 0x00cb5c0301007387 */ /* 0x0003e20000100800 */
[----:B0-----:R-:W-:Y:S02]  /*ab30*/  MOV R4, UR52 ;  /* 0x0000003400047c02 */ /* 0x001fe40008000f00 */
[----:B------:R-:W-:Y:S01]  /*ab40*/  MOV R5, UR53 ;  /* 0x0000003500057c02 */ /* 0x000fe20008000f00 */
[----:B------:R0:W-:Y:S01]  /*ab50*/  STL [R1+0xcb4c], R6 ;  /* 0x00cb4c0601007387 */ /* 0x0001e20000100800 */
[----:B-1----:R-:W-:-:S03]  /*ab60*/  MOV R3, UR10 ;  /* 0x0000000a00037c02 */ /* 0x002fc60008000f00 */
[----:B------:R1:W-:Y:S01]  /*ab70*/  STL.64 [R1+0xcaf8], R4 ;  /* 0x00caf80401007387 */ /* 0x0003e20000100a00 */
[----:B------:R-:W-:Y:S02]  /*ab80*/  R2UR UR38, R16 ;  /* 0x00000000102672ca */ /* 0x000fe400000e0000 */
[----:B0-----:R-:W-:Y:S01]  /*ab90*/  MOV R6, UR6 ;  /* 0x0000000600067c02 */ /* 0x001fe20008000f00 */
[----:B------:R0:W-:Y:S01]  /*aba0*/  STL [R1+0xcb58], R9 ;  /* 0x00cb580901007387 */ /* 0x0001e20000100800 */
[----:B-1----:R-:W-:Y:S02]  /*abb0*/  MOV R4, UR54 ;  /* 0x0000003600047c02 */ /* 0x002fe40008000f00 */
[----:B------:R-:W-:Y:S01]  /*abc0*/  MOV R5, UR55 ;  /* 0x0000003700057c02 */ /* 0x000fe20008000f00 */
[----:B------:R1:W-:Y:S01]  /*abd0*/  STL [R1+0xcb54], R3 ;  /* 0x00cb540301007387 */ /* 0x0003e20000100800 */
[----:B------:R-:W-:Y:S02]  /*abe0*/  R2UR UR39, R17 ;  /* 0x00000000112772ca */ /* 0x000fe400000e0000 */
[----:B------:R-:W-:Y:S01]  /*abf0*/  R2UR UR40, R18 ;  /* 0x00000000122872ca */ /* 0x000fe200000e0000 */
[----:B------:R2:W-:Y:S01]  /*ac00*/  STL [R1+0xcb44], R6 ;  /* 0x00cb440601007387 */ /* 0x0005e20000100800 */
[----:B------:R-:W-:-:S02]  /*ac10*/  R2UR UR41, R19 ;  /* 0x00000000132972ca */ /* 0x000fc400000e0000 */
[----:B------:R-:W-:Y:S01]  /*ac20*/  R2UR UR42, R20 ;  /* 0x00000000142a72ca */ /* 0x000fe200000e0000 */
[----:B------:R3:W-:Y:S01]  /*ac30*/  STL.64 [R1+0xcb00], R4 ;  /* 0x00cb000401007387 */ /* 0x0007e20000100a00 */
[----:B------:R-:W-:Y:S02]  /*ac40*/  R2UR UR43, R21 ;  /* 0x00000000152b72ca */ /* 0x000fe400000e0000 */
[----:B------:R-:W-:Y:S02]  /*ac50*/  MOV R8, UR11 ;  /* 0x0000000b00087c02 */ /* 0x000fe40008000f00 */
[----:B0-----:R-:W-:Y:S02]  /*ac60*/  MOV R9, UR10 ;  /* 0x0000000a00097c02 */ /* 0x001fe40008000f00 */
[----:B-1----:R-:W-:Y:S02]  /*ac70*/  MOV R3, UR9 ;  /* 0x0000000900037c02 */ /* 0x002fe40008000f00 */
[----:B--2---:R-:W-:-:S02]  /*ac80*/  MOV R6, UR9 ;  /* 0x0000000900067c02 */ /* 0x004fc40008000f00 */
[----:B------:R-:W-:Y:S02]  /*ac90*/  MOV R7, UR8 ;  /* 0x0000000800077c02 */ /* 0x000fe40008000f00 */
[----:B---3--:R-:W-:Y:S02]  /*aca0*/  MOV R4, UR56 ;  /* 0x0000003800047c02 */ /* 0x008fe40008000f00 */
[----:B------:R-:W-:Y:S01]  /*acb0*/  MOV R5, UR57 ;  /* 0x0000003900057c02 */ /* 0x000fe20008000f00 */
[----:B------:R0:W-:Y:S01]  /*acc0*/  STL.64 [R1+0xc660], R8 ;  /* 0x00c6600801007387 */ /* 0x0001e20000100a00 */
[----:B------:R-:W-:Y:S02]  /*acd0*/  R2UR UR14, R0 ;  /* 0x00000000000e72ca */ /* 0x000fe400000e0000 */
[----:B------:R-:W-:Y:S01]  /*ace0*/  MOV R10, UR5 ;  /* 0x00000005000a7c02 */ /* 0x000fe20008000f00 */
[----:B------:R1:W-:Y:S01]  /*acf0*/  STL [R1+0xcb50], R3 ;  /* 0x00cb500301007387 */ /* 0x0003e20000100800 */
[----:B------:R-:W-:-:S03]  /*ad00*/  MOV R11, UR4 ;  /* 0x00000004000b7c02 */ /* 0x000fc60008000f00 */
[----:B------:R2:W-:Y:S04]  /*ad10*/  STL.64 [R1+0xc668], R6 ;  /* 0x00c6680601007387 */ /* 0x0005e80000100a00 */
[----:B------:R3:W-:Y:S01]  /*ad20*/  STL.64 [R1+0xcb08], R4 ;  /* 0x00cb080401007387 */ /* 0x0007e20000100a00 */
[----:B0-----:R-:W-:Y:S02]  /*ad30*/  MOV R8, UR7 ;  /* 0x0000000700087c02 */ /* 0x001fe40008000f00 */
[----:B-1----:R-:W-:Y:S02]  /*ad40*/  MOV R3, UR7 ;  /* 0x0000000700037c02 */ /* 0x002fe40008000f00 */
[----:B------:R-:W-:Y:S02]  /*ad50*/  MOV R9, UR6 ;  /* 0x0000000600097c02 */ /* 0x000fe40008000f00 */
[----:B--2---:R-:W-:-:S02]  /*ad60*/  MOV R6, UR46 ;  /* 0x0000002e00067c02 */ /* 0x004fc40008000f00 */
[----:B------:R-:W-:Y:S02]  /*ad70*/  MOV R7, UR47 ;  /* 0x0000002f00077c02 */ /* 0x000fe40008000f00 */
[----:B---3--:R-:W-:Y:S02]  /*ad80*/  MOV R4, UR58 ;  /* 0x0000003a00047c02 */ /* 0x008fe40008000f00 */
[----:B------:R-:W-:Y:S02]  /*ad90*/  MOV R5, UR59 ;  /* 0x0000003b00057c02 */ /* 0x000fe40008000f00 */
[----:B------:R-:W-:Y:S02]  /*ada0*/  MOV R18, UR44 ;  /* 0x0000002c00127c02 */ /* 0x000fe40008000f00 */
[----:B------:R-:W-:Y:S01]  /*adb0*/  MOV R19, UR45 ;  /* 0x0000002d00137c02 */ /* 0x000fe20008000f00 */
[----:B------:R0:W-:Y:S01]  /*adc0*/  STL [R1+0xcb48], R3 ;  /* 0x00cb480301007387 */ /* 0x0001e20000100800 */
[----:B------:R-:W-:-:S02]  /*add0*/  MOV R12, UR38 ;  /* 0x00000026000c7c02 */ /* 0x000fc40008000f00 */
[----:B------:R-:W-:Y:S01]  /*ade0*/  MOV R13, UR39 ;  /* 0x00000027000d7c02 */ /* 0x000fe20008000f00 */
[----:B------:R1:W-:Y:S01]  /*adf0*/  STL.64 [R1+0xc670], R8 ;  /* 0x00c6700801007387 */ /* 0x0003e20000100a00 */
[----:B------:R-:W-:Y:S02]  /*ae00*/  MOV R14, UR40 ;  /* 0x00000028000e7c02 */ /* 0x000fe40008000f00 */
[----:B------:R-:W-:Y:S01]  /*ae10*/  MOV R15, UR41 ;  /* 0x00000029000f7c02 */ /* 0x000fe20008000f00 */
[----:B------:R2:W-:Y:S01]  /*ae20*/  STL.64 [R1+0xc678], R10 ;  /* 0x00c6780a01007387 */ /* 0x0005e20000100a00 */
[----:B------:R-:W-:Y:S02]  /*ae30*/  MOV R16, UR42 ;  /* 0x0000002a00107c02 */ /* 0x000fe40008000f00 */
[----:B0-----:R-:W-:Y:S01]  /*ae40*/  MOV R3, UR5 ;  /* 0x0000000500037c02 */ /* 0x001fe20008000f00 */
[----:B------:R0:W-:Y:S01]  /*ae50*/  STL.64 [R1+0xc6a0], R6 ;  /* 0x00c6a00601007387 */ /* 0x0001e20000100a00 */
[----:B------:R-:W-:-:S03]  /*ae60*/  MOV R17, UR43 ;  /* 0x0000002b00117c02 */ /* 0x000fc60008000f00 */
[----:B------:R3:W-:Y:S01]  /*ae70*/  STL.64 [R1+0xcb10], R4 ;  /* 0x00cb100401007387 */ /* 0x0007e20000100a00 */
[----:B-1----:R-:W-:Y:S02]  /*ae80*/  MOV R8, UR50 ;  /* 0x0000003200087c02 */ /* 0x002fe40008000f00 */
[----:B------:R-:W-:Y:S02]  /*ae90*/  MOV R9, UR51 ;  /* 0x0000003300097c02 */ /* 0x000fe40008000f00 */
[----:B--2---:R-:W-:Y:S02]  /*aea0*/  MOV R10, UR52 ;  /* 0x00000034000a7c02 */ /* 0x004fe40008000f00 */
[----:B------:R-:W-:Y:S02]  /*aeb0*/  MOV R11, UR53 ;  /* 0x00000035000b7c02 */ /* 0x000fe40008000f00 */
[----:B0-----:R-:W-:Y:S02]  /*aec0*/  MOV R6, UR48 ;  /* 0x0000003000067c02 */ /* 0x001fe40008000f00 */
[----:B------:R-:W-:-:S02]  /*aed0*/  MOV R7, UR49 ;  /* 0x0000003100077c02 */ /* 0x000fc40008000f00 */
[----:B---3--:R-:W-:Y:S02]  /*aee0*/  MOV R4, UR60 ;  /* 0x0000003c00047c02 */ /* 0x008fe40008000f00 */
[----:B------:R-:W-:Y:S01]  /*aef0*/  MOV R5, UR61 ;  /* 0x0000003d00057c02 */ /* 0x000fe20008000f00 */
[----:B------:R0:W-:Y:S01]  /*af00*/  STL.64 [R1+0xc698], R18 ;  /* 0x00c6981201007387 */ /* 0x0001e20000100a00 */
[----:B------:R-:W-:Y:S02]  /*af10*/  MOV R20, UR62 ;  /* 0x0000003e00147c02 */ /* 0x000fe40008000f00 */
[----:B------:R-:W-:Y:S01]  /*af20*/  MOV R21, UR63 ;  /* 0x0000003f00157c02 */ /* 0x000fe20008000f00 */
[----:B------:R1:W-:Y:S01]  /*af30*/  STL [R1+0xcb40], R3 ;  /* 0x00cb400301007387 */ /* 0x0003e20000100800 */
[----:B------:R-:W-:-:S03]  /*af40*/  MOV R0, UR14 ;  /* 0x0000000e00007c02 */ /* 0x000fc60008000f00 */
[----:B------:R2:W-:Y:S01]  /*af50*/  STL.64 [R1+0xc680], R12 ;  /* 0x00c6800c01007387 */ /* 0x0005e20000100a00 */
[----:B0-----:R-:W-:Y:S02]  /*af60*/  MOV R18, UR60 ;  /* 0x0000003c00127c02 */ /* 0x001fe40008000f00 */
[----:B------:R-:W-:Y:S01]  /*af70*/  MOV R19, UR61 ;  /* 0x0000003d00137c02 */ /* 0x000fe20008000f00 */
[----:B------:R0:W-:Y:S01]  /*af80*/  STL.64 [R1+0xc688], R14 ;  /* 0x00c6880e01007387 */ /* 0x0001e20000100a00 */
[----:B-1----:R-:W-:-:S03]  /*af90*/  MOV R3, UR14 ;  /* 0x0000000e00037c02 */ /* 0x002fc60008000f00 */
[----:B------:R1:W-:Y:S01]  /*afa0*/  STL.64 [R1+0xc690], R16 ;  /* 0x00c6901001007387 */ /* 0x0003e20000100a00 */
[----:B--2---:R-:W-:Y:S02]  /*afb0*/  MOV R12, UR54 ;  /* 0x00000036000c7c02 */ /* 0x004fe40008000f00 */
[----:B------:R-:W-:Y:S01]  /*afc0*/  MOV R13, UR55 ;  /* 0x00000037000d7c02 */ /* 0x000fe20008000f00 */
[----:B------:R2:W-:Y:S04]  /*afd0*/  STL.64 [R1+0xc6a8], R6 ;  /* 0x00c6a80601007387 */ /* 0x0005e80000100a00 */
[----:B------:R3:W-:Y:S01]  /*afe0*/  STL.64 [R1+0xc6b0], R8 ;  /* 0x00c6b00801007387 */ /* 0x0007e20000100a00 */
[----:B0-----:R-:W-:Y:S02]  /*aff0*/  MOV R14, UR56 ;  /* 0x00000038000e7c02 */ /* 0x001fe40008000f00 */
[----:B------:R-:W-:Y:S01]  /*b000*/  MOV R15, UR57 ;  /* 0x00000039000f7c02 */ /* 0x000fe20008000f00 */
[----:B------:R0:W-:Y:S01]  /*b010*/  STL.64 [R1+0xc6b8], R10 ;  /* 0x00c6b80a01007387 */ /* 0x0001e20000100a00 */
[----:B-1----:R-:W-:-:S02]  /*b020*/  MOV R16, UR58 ;  /* 0x0000003a00107c02 */ /* 0x002fc40008000f00 */
[----:B------:R-:W-:Y:S01]  /*b030*/  MOV R17, UR59 ;  /* 0x0000003b00117c02 */ /* 0x000fe20008000f00 */
[----:B------:R1:W-:Y:S01]  /*b040*/  STL.64 [R1+0xcb18], R4 ;  /* 0x00cb180401007387 */ /* 0x0003e20000100a00 */
[----:B--2---:R-:W-:Y:S02]  /*b050*/  MOV R6, UR42 ;  /* 0x0000002a00067c02 */ /* 0x004fe40008000f00 */
[----:B------:R-:W-:Y:S02]  /*b060*/  MOV R7, UR43 ;  /* 0x0000002b00077c02 */ /* 0x000fe40008000f00 */
[----:B---3--:R-:W-:Y:S02]  /*b070*/  MOV R8, UR40 ;  /* 0x0000002800087c02 */ /* 0x008fe40008000f00 */
[----:B------:R-:W-:Y:S02]  /*b080*/  MOV R9, UR41 ;  /* 0x0000002900097c02 */ /* 0x000fe40008000f00 */
[----:B0-----:R-:W-:-:S02]  /*b090*/  MOV R10, UR38 ;  /* 0x00000026000a7c02 */ /* 0x001fc40008000f00 */
[----:B------:R-:W-:Y:S02]  /*b0a0*/  MOV R11, UR39 ;  /* 0x00000027000b7c02 */ /* 0x000fe40008000f00 */
[----:B-1----:R-:W-:Y:S02]  /*b0b0*/  MOV R4, UR62 ;  /* 0x0000003e00047c02 */ /* 0x002fe40008000f00 */
[----:B------:R-:W-:Y:S01]  /*b0c0*/  MOV R5, UR63 ;  /* 0x0000003f00057c02 */ /* 0x000fe20008000f00 */
[----:B------:R0:W-:Y:S04]  /*b0d0*/  STL.64 [R1+0xc6d8], R18 ;  /* 0x00c6d81201007387 */ /* 0x0001e80000100a00 */
[----:B------:R-:W-:Y:S04]  /*b0e0*/  STL.64 [R1+0xc6c0], R12 ;  /* 0x00c6c00c01007387 */ /* 0x000fe80000100a00 */
[----:B------:R-:W-:Y:S01]  /*b0f0*/  STL.64 [R1+0xc6c8], R14 ;  /* 0x00c6c80e01007387 */ /* 0x000fe20000100a00 */
[----:B0-----:R-:W-:-:S03]  /*b100*/  MOV R18, 0x0 ;  /* 0x0000000000127802 */ /* 0x001fc60000000f00 */
        /* <DEDUP_REMOVED lines=21> */
[----:B----4-:R-:W-:Y:S04]  /*b260*/  STL.64 [R1+0xc4d0], R56 ;  /* 0x00c4d03801007387 */ /* 0x010fe80000100a00 */
        /* <DEDUP_REMOVED lines=64> */
[----:B------:R0:W-:Y:S04]  /*b670*/  STL.64 [R1+0xcad0], R6 ;  /* 0x00cad00601007387 */ /* 0x0001e80000100a00 */
[----:B------:R1:W-:Y:S04]  /*b680*/  STL.64 [R1+0xcb20], R4 ;  /* 0x00cb200401007387 */ /* 0x0003e80000100a00 */
[----:B------:R2:W-:Y:S04]  /*b690*/  STL.64 [R1+0xc888], R22 ;  /* 0x00c8881601007387 */ /* 0x0005e80000100a00 */
[----:B------:R2:W-:Y:S01]  /*b6a0*/  STL.64 [R1+0xc890], R24 ;  /* 0x00c8901801007387 */ /* 0x0005e20000100a00 */
[----:B0-----:R2:W0:Y:S03]  /*b6b0*/  LDC.64 R6, c[0x4][R18] ;  /* 0x0100000012067b82 */ /* 0x0014260000000a00 */
        /* <DEDUP_REMOVED lines=79> */
[----:B------:R2:W-:Y:S04]  /*bbb0*/  STL [R1+0xcb64], R0 ;  /* 0x00cb640001007387 */ /* 0x0005e80000100800 */
        /* <DEDUP_REMOVED lines=19> */
[----:B-1----:R-:W-:Y:S01]  /*bcf0*/  HFMA2 R4, -RZ, RZ, 0, 3.814697265625e-06 ;  /* 0x00000040ff047431 */ /* 0x002fe200000001ff */
[----:B------:R-:W-:-:S02]  /*bd00*/  MOV R252, UR4 ;  /* 0x0000000400fc7c02 */ /* 0x000fc40008000f00 */
[----:B0-----:R-:W-:-:S07]  /*bd10*/  MOV R5, RZ ;  /* 0x000000ff00057202 */ /* 0x001fce0000000f00 */
[----:B------:R-:W-:-:S07]  /*bd20*/  LEPC R20, `(.L_x_16) ;  /* 0x000000001014794e */ /* 0x000fce0000000000 */
[----:B--2--5:R-:W-:Y:S05]  /*bd30*/  CALL.ABS.NOINC R6 ;  /* 0x0000000006007343 */ /* 0x024fea0003c00000 */
.L_x_16:
[----:B------:R0:W1:Y:S01]  /*bd40*/  LDC.64 R6, c[0x4][R18] ;  /* 0x0100000012067b82 */ /* 0x0000620000000a00 */
[----:B------:R-:W-:Y:S01]  /*bd50*/  MOV R16, R4 ;  /* 0x0000000400107202 */ /* 0x000fe20000000f00 */
[----:B------:R-:W-:Y:S01]  /*bd60*/  HFMA2 R4, -RZ, RZ, 0, 3.814697265625e-06 ;  /* 0x00000040ff047431 */ /* 0x000fe200000001ff */
[----:B------:R-:W-:Y:S02]  /*bd70*/  MOV R17, R5 ;  /* 0x0000000500117202 */ /* 0x000fe40000000f00 */
[----:B------:R-:W-:-:S07]  /*bd80*/  MOV R5, RZ ;  /* 0x000000ff00057202 */ /* 0x000fce0000000f00 */
[----:B------:R-:W-:-:S07]  /*bd90*/  LEPC R20, `(.L_x_17) ;  /* 0x000000001014794e */ /* 0x000fce0000000000 */
[----:B01----:R-:W-:Y:S05]  /*bda0*/  CALL.ABS.NOINC R6 ;  /* 0x0000000006007343 */ /* 0x003fea0003c00000 */
.L_x_17:
[----:B------:R-:W-:Y:S01]  /*bdb0*/  MOV R19, R5 ;  /* 0x0000000500137202 */ /* 0x000fe20000000f00 */
[----:B------:R0:W1:Y:S01]  /*bdc0*/  LDC.64 R6, c[0x4][R18] ;  /* 0x0100000012067b82 */ /* 0x0000620000000a00 */
[----:B------:R-:W-:Y:S02]  /*bdd0*/  HFMA2 R245, -RZ, RZ, 0, 0 ;  /* 0x00000000fff57431 */ /* 0x000fe400000001ff */
[----:B------:R-:W-:Y:S01]  /*bde0*/  HFMA2 R5, -RZ, RZ, 0, 0 ;  /* 0x00000000ff057431 */ /* 0x000fe200000001ff */
[----:B0-----:R-:W-:Y:S02]  /*bdf0*/  MOV R18, R4 ;  /* 0x0000000400127202 */ /* 0x001fe40000000f00 */
[----:B------:R-:W-:-:S07]  /*be00*/  MOV R4, 0x28 ;  /* 0x0000002800047802 */ /* 0x000fce0000000f00 */
[----:B------:R-:W-:-:S07]  /*be10*/  LEPC R20, `(.L_x_18) ;  /* 0x000000001014794e */ /* 0x000fce0000000000 */
[----:B-1----:R-:W-:Y:S05]  /*be20*/  CALL.ABS.NOINC R6 ;  /* 0x0000000006007343 */ /* 0x002fea0003c00000 */
.L_x_18:
[----:B------:R-:W0:Y:S01]  /*be30*/  S2R R21, SR_TID.X ;  /* 0x0000000000157919 */ /* 0x000e220000002100 */
[----:B------:R-:W-:Y:S01]  /*be40*/  BSSY.RECONVERGENT B0, `(.L_x_19) ;  /* 0x0000057000007945 */ /* 0x000fe20003800200 */
.L_x_22:
[----:B------:R-:W0:Y:S01]  /*be50*/  LDC.64 R6, c[0x0][0x380] ;  /* 0x0000e000ff067b82 */ /* 0x000e220000000a00 */
[----:B------:R-:W-:Y:S01]  /*be60*/  MOV R0, R1 ;  /* 0x0000000100007202 */ /* 0x000fe20000000f00 */
[----:B------:R-:W-:Y:S04]  /*be70*/  BSSY.RECONVERGENT B1, `(.L_x_20) ;  /* 0x000004e000017945 */ /* 0x000fe80003800200 */
[----:B------:R-:W-:Y:S02]  /*be80*/  IMAD R3, R245, 0xc44, R0 ;  /* 0x00000c44f5037824 */ /* 0x000fe400078e0200 */
[----:B------:R-:W-:-:S03]  /*be90*/  HFMA2 R0, -RZ, RZ, 0, 0 ;  /* 0x00000000ff007431 */ /* 0x000fc600000001ff */
[----:B------:R1:W5:Y:S02]  /*bea0*/  LDL R15, [R3] ;  /* 0x00000000030f7983 */ /* 0x0003640000100800 */
[----:B-1----:R-:W-:Y:S01]  /*beb0*/  IADD3 R3, PT, PT, R3, 0x20, RZ ;  /* 0x0000002003037810 */ /* 0x002fe20007ffe0ff */
[----:B0-----:R-:W-:-:S03]  /*bec0*/  IMAD.WIDE.U32 R6, R21, 0x310, R6 ;  /* 0x0000031015067825 */ /* 0x001fc600078e0006 */
[----:B------:R-:W-:-:S04]  /*bed0*/  IADD3 R6, P0, PT, R6, 0x7, RZ ;  /* 0x0000000706067810 */ /* 0x000fc80007f1e0ff */
[----:B------:R-:W-:-:S09]  /*bee0*/  IADD3.X R7, PT, PT, RZ, R7, RZ, P0, !PT ;  /* 0x00000007ff077210 */ /* 0x000fd200007fe4ff */
.L_x_21:
[----:B------:R-:W2:Y:S04]  /*bef0*/  LDG.E.U8 R20, desc[UR36][R6.64+-0x7] ;  /* 0xfffff92406147981 */ /* 0x000ea8000c1e1100 */
[----:B------:R-:W3:Y:S04]  /*bf00*/  LDG.E.U8 R13, desc[UR36][R6.64+-0x6] ;  /* 0xfffffa24060d7981 */ /* 0x000ee8000c1e1100 */
[----:B------:R-:W4:Y:S04]  /*bf10*/  LDL R14, [R3+-0x1c] ;  /* 0xffffe400030e7983 */ /* 0x000f280000100800 */
[----:B------:R-:W4:Y:S04]  /*bf20*/  LDG.E.U8 R11, desc[UR36][R6.64+-0x5] ;  /* 0xfffffb24060b7981 */ /* 0x000f28000c1e1100 */
[----:B------:R-:W4:Y:S04]  /*bf30*/  LDL R12, [R3+-0x18] ;  /* 0xffffe800030c7983 */ /* 0x000f280000100800 */
[----:B------:R-:W4:Y:S04]  /*bf40*/  LDL R10, [R3+-0x14] ;  /* 0xffffec00030a7983 */ /* 0x000f280000100800 */
[----:B------:R-:W4:Y:S04]  /*bf50*/  LDG.E.U8 R9, desc[UR36][R6.64+-0x4] ;  /* 0xfffffc2406097981 */ /* 0x000f28000c1e1100 */
[----:B------:R-:W4:Y:S01]  /*bf60*/  LDL R8, [R3+-0x10] ;  /* 0xfffff00003087983 */ /* 0x000f220000100800 */
[----:B--2---:R-:W-:-:S02]  /*bf70*/  I2FP.F32.U32 R20, R20 ;  /* 0x0000001400147245 */ /* 0x004fc40000201000 */
[----:B---3--:R-:W-:-:S03]  /*bf80*/  I2FP.F32.U32 R13, R13 ;  /* 0x0000000d000d7245 */ /* 0x008fc60000201000 */
[----:B----45:R-:W-:Y:S02]  /*bf90*/  FFMA R14, R14, R20, R15 ;  /* 0x000000140e0e7223 */ /* 0x030fe4000000000f */
[----:B------:R-:W2:Y:S01]  /*bfa0*/  LDG.E.U8 R20, desc[UR36][R6.64+-0x3] ;  /* 0xfffffd2406147981 */ /* 0x000ea2000c1e1100 */
[----:B------:R-:W-:Y:S01]  /*bfb0*/  I2FP.F32.U32 R11, R11 ;  /* 0x0000000b000b7245 */ /* 0x000fe20000201000 */
[----:B------:R-:W-:Y:S02]  /*bfc0*/  FFMA R12, R12, R13, R14 ;  /* 0x0000000d0c0c7223 */ /* 0x000fe4000000000e */
[----:B------:R-:W3:Y:S02]  /*bfd0*/  LDG.E.U8 R13, desc[UR36][R6.64+-0x2] ;  /* 0xfffffe24060d7981 */ /* 0x000ee4000c1e1100 */
[----:B------:R-:W-:Y:S02]  /*bfe0*/  FFMA R10, R10, R11, R12 ;  /* 0x0000000b0a0a7223 */ /* 0x000fe4000000000c */
[----:B------:R-:W4:Y:S01]  /*bff0*/  LDL R14, [R3+-0xc] ;  /* 0xfffff400030e7983 */ /* 0x000f220000100800 */
[----:B------:R-:W-:-:S03]  /*c000*/  I2FP.F32.U32 R9, R9 ;  /* 0x0000000900097245 */ /* 0x000fc60000201000 */
[----:B------:R-:W4:Y:S04]  /*c010*/  LDG.E.U8 R11, desc[UR36][R6.64+-0x1] ;  /* 0xffffff24060b7981 */ /* 0x000f28000c1e1100 */
[----:B------:R-:W4:Y:S01]  /*c020*/  LDL R12, [R3+-0x8] ;  /* 0xfffff800030c7983 */ /* 0x000f220000100800 */
[----:B------:R-:W-:-:S03]  /*c030*/  FFMA R15, R8, R9, R10 ;  /* 0x00000009080f7223 */ /* 0x000fc6000000000a */
[----:B------:R-:W4:Y:S04]  /*c040*/  LDL R10, [R3+-0x4] ;  /* 0xfffffc00030a7983 */ /* 0x000f280000100800 */
[----:B------:R-:W4:Y:S04]  /*c050*/  LDG.E.U8 R9, desc[UR36][R6.64] ;  /* 0x0000002406097981 */ /* 0x000f28000c1e1100 */
[----:B------:R-:W4:Y:S01]  /*c060*/  LDL R8, [R3] ;  /* 0x0000000003087983 */ /* 0x000f220000100800 */
[----:B--2---:R-:W-:Y:S02]  /*c070*/  I2FP.F32.U32 R20, R20 ;  /* 0x0000001400147245 */ /* 0x004fe40000201000 */
[----:B---3--:R-:W-:-:S03]  /*c080*/  I2FP.F32.U32 R13, R13 ;  /* 0x0000000d000d7245 */ /* 0x008fc60000201000 */
[----:B----4-:R-:W-:Y:S02]  /*c090*/  FFMA R14, R14, R20, R15 ;  /* 0x000000140e0e7223 */ /* 0x010fe4000000000f */
[----:B------:R-:W2:Y:S01]  /*c0a0*/  LDG.E.U8 R20, desc[UR36][R6.64+0x1] ;  /* 0x0000012406147981 */ /* 0x000ea2000c1e1100 */
[----:B------:R-:W-:Y:S01]  /*c0b0*/  I2FP.F32.U32 R11, R11 ;  /* 0x0000000b000b7245 */ /* 0x000fe20000201000 */
[----:B------:R-:W-:Y:S02]  /*c0c0*/  FFMA R12, R12, R13, R14 ;  /* 0x0000000d0c0c7223 */ /* 0x000fe4000000000e */
[----:B------:R-:W3:Y:S02]  /*c0d0*/  LDG.E.U8 R13, desc[UR36][R6.64+0x2] ;  /* 0x00000224060d7981 */ /* 0x000ee4000c1e1100 */
[----:B------:R-:W-:Y:S02]  /*c0e0*/  FFMA R10, R10, R11, R12 ;  /* 0x0000000b0a0a7223 */ /* 0x000fe4000000000c */
[----:B------:R-:W4:Y:S01]  /*c0f0*/  LDL R14, [R3+0x4] ;  /* 0x00000400030e7983 */ /* 0x000f220000100800 */
[----:B------:R-:W-:-:S03]  /*c100*/  I2FP.F32.U32 R9, R9 ;  /* 0x0000000900097245 */ /* 0x000fc60000201000 */
[----:B------:R-:W4:Y:S04]  /*c110*/  LDG.E.U8 R11, desc[UR36][R6.64+0x3] ;  /* 0x00000324060b7981 */ /* 0x000f28000c1e1100 */
[----:B------:R-:W4:Y:S01]  /*c120*/  LDL R12, [R3+0x8] ;  /* 0x00000800030c7983 */ /* 0x000f220000100800 */
[----:B------:R-:W-:-:S03]  /*c130*/  FFMA R15, R8, R9, R10 ;  /* 0x00000009080f7223 */ /* 0x000fc6000000000a */
[----:B------:R-:W4:Y:S04]  /*c140*/  LDL R10, [R3+0xc] ;  /* 0x00000c00030a7983 */ /* 0x000f280000100800 */
[----:B------:R-:W4:Y:S04]  /*c150*/  LDG.E.U8 R9, desc[UR36][R6.64+0x4] ;  /* 0x0000042406097981 */ /* 0x000f28000c1e1100 */
[----:B------:R-:W4:Y:S01]  /*c160*/  LDL R8, [R3+0x10] ;  /* 0x0000100003087983 */ /* 0x000f220000100800 */
[----:B--2---:R-:W-:Y:S02]  /*c170*/  I2FP.F32.U32 R20, R20 ;  /* 0x0000001400147245 */ /* 0x004fe40000201000 */
[----:B---3--:R-:W-:-:S03]  /*c180*/  I2FP.F32.U32 R13, R13 ;  /* 0x0000000d000d7245 */ /* 0x008fc60000201000 */
[----:B----4-:R-:W-:Y:S02]  /*c190*/  FFMA R14, R14, R20, R15 ;  /* 0x000000140e0e7223 */ /* 0x010fe4000000000f */
[----:B------:R-:W2:Y:S01]  /*c1a0*/  LDG.E.U8 R20, desc[UR36][R6.64+0x5] ;  /* 0x0000052406147981 */ /* 0x000ea2000c1e1100 */
[----:B------:R-:W-:-:S03]  /*c1b0*/  I2FP.F32.U32 R11, R11 ;  /* 0x0000000b000b7245 */ /* 0x000fc60000201000 */
[----:B------:R-:W3:Y:S01]  /*c1c0*/  LDL R15, [R3+0x20] ;  /* 0x00002000030f7983 */ /* 0x000ee20000100800 */
[----:B------:R-:W-:-:S03]  /*c1d0*/  FFMA R12, R12, R13, R14 ;  /* 0x0000000d0c0c7223 */ /* 0x000fc6000000000e */
[----:B------:R-:W4:Y:S01]  /*c1e0*/  LDL R13, [R3+0x14] ;  /* 0x00001400030d7983 */ /* 0x000f220000100800 */
[----:B------:R-:W-:-:S03]  /*c1f0*/  FFMA R10, R10, R11, R12 ;  /* 0x0000000b0a0a7223 */ /* 0x000fc6000000000c */
[----:B------:R-:W3:Y:S01]  /*c200*/  LDG.E.U8 R12, desc[UR36][R6.64+0x6] ;  /* 0x00000624060c7981 */ /* 0x000ee2000c1e1100 */
[----:B------:R-:W-:-:S03]  /*c210*/  I2FP.F32.U32 R9, R9 ;  /* 0x0000000900097245 */ /* 0x000fc60000201000 */
[----:B------:R-:W3:Y:S02]  /*c220*/  LDL R11, [R3+0x18] ;  /* 0x00001800030b7983 */ /* 0x000ee40000100800 */
[----:B------:R-:W-:Y:S02]  /*c230*/  FFMA R14, R8, R9, R10 ;  /* 0x00000009080e7223 */ /* 0x000fe4000000000a */
[----:B------:R-:W3:Y:S04]  /*c240*/  LDG.E.U8 R10, desc[UR36][R6.64+0x7] ;  /* 0x00000724060a7981 */ /* 0x000ee8000c1e1100 */
[----:B------:R0:W3:Y:S04]  /*c250*/  LDG.E.U8 R8, desc[UR36][R6.64+0x8] ;  /* 0x0000082406087981 */ /* 0x0000e8000c1e1100 */
[----:B------:R1:W3:Y:S01]  /*c260*/  LDL R9, [R3+0x1c] ;  /* 0x00001c0003097983 */ /* 0x0002e20000100800 */
[----:B------:R-:W-:-:S04]  /*c270*/  IADD3 R0, PT, PT, R0, 0x40, RZ ;  /* 0x0000004000007810 */ /* 0x000fc80007ffe0ff */
[----:B------:R-:W-:Y:S02]  /*c280*/  ISETP.NE.AND P0, PT, R0, 0xc40, PT ;  /* 0x00000c400000780c */ /* 0x000fe40003f05270 */
[----:B0-----:R-:W-:Y:S02]  /*c290*/  IADD3 R6, P1, PT, R6, 0x10, RZ ;  /* 0x0000001006067810 */ /* 0x001fe40007f3e0ff */
[----:B-1----:R-:W-:Y:S02]  /*c2a0*/  IADD3 R3, PT, PT, R3, 0x40, RZ ;  /* 0x0000004003037810 */ /* 0x002fe40007ffe0ff */
[----:B------:R-:W-:Y:S02]  /*c2b0*/  IADD3.X R7, PT, PT, RZ, R7, RZ, P1, !PT ;  /* 0x00000007ff077210 */ /* 0x000fe40000ffe4ff */
[----:B--2---:R-:W-:-:S05]  /*c2c0*/  I2FP.F32.U32 R20, R20 ;  /* 0x0000001400147245 */ /* 0x004fca0000201000 */
[----:B----4-:R-:W-:Y:S01]  /*c2d0*/  FFMA R13, R13, R20, R14 ;  /* 0x000000140d0d7223 */ /* 0x010fe2000000000e */
[----:B---3--:R-:W-:-:S05]  /*c2e0*/  I2FP.F32.U32 R12, R12 ;  /* 0x0000000c000c7245 */ /* 0x008fca0000201000 */
[----:B------:R-:W-:Y:S01]  /*c2f0*/  FFMA R11, R11, R12, R13 ;  /* 0x0000000c0b0b7223 */ /* 0x000fe2000000000d */
[----:B------:R-:W-:Y:S02]  /*c300*/  I2FP.F32.U32 R10, R10 ;  /* 0x0000000a000a7245 */ /* 0x000fe40000201000 */
[----:B------:R-:W-:-:S03]  /*c310*/  I2FP.F32.U32 R8, R8 ;  /* 0x0000000800087245 */ /* 0x000fc60000201000 */
[----:B------:R-:W-:-:S04]  /*c320*/  FFMA R9, R9, R10, R11 ;  /* 0x0000000a09097223 */ /* 0x000fc8000000000b */
[----:B------:R-:W-:Y:S01]  /*c330*/  FFMA R15, R15, R8, R9 ;  /* 0x000000080f0f7223 */ /* 0x000fe20000000009 */
[----:B------:R-:W-:Y:S06]  /*c340*/  @P0 BRA `(.L_x_21) ;  /* 0xfffffff800e80947 */ /* 0x000fec000383ffff */
[----:B------:R-:W-:Y:S05]  /*c350*/  BSYNC.RECONVERGENT B1 ;  /* 0x0000000000017941 */ /* 0x000fea0003800200 */
.L_x_20:
[C---:B------:R-:W-:Y:S01]  /*c360*/  IMAD.WIDE.U32 R6, R245.reuse, 0x4, R16 ;  /* 0x00000004f5067825 */ /* 0x040fe200078e0010 */
[----:B------:R-:W-:-:S04]  /*c370*/  IADD3 R245, PT, PT, R245, 0x1, RZ ;  /* 0x00000001f5f57810 */ /* 0x000fc80007ffe0ff */
[----:B------:R1:W-:Y:S01]  /*c380*/  ST.E desc[UR36][R6.64], R15 ;  /* 0x0000000f06007985 */ /* 0x0003e2000c101924 */
[----:B------:R-:W-:-:S13]  /*c390*/  ISETP.NE.AND P0, PT, R245, 0x10, PT ;  /* 0x00000010f500780c */ /* 0x000fda0003f05270 */
[----:B-1----:R-:W-:Y:S05]  /*c3a0*/  @P0 BRA `(.L_x_22) ;  /* 0xfffffff800a80947 */ /* 0x002fea000383ffff */
[----:B------:R-:W-:Y:S05]  /*c3b0*/  BSYNC.RECONVERGENT B0 ;  /* 0x0000000000007941 */ /* 0x000fea0003800200 */
.L_x_19:
[----:B------:R-:W2:Y:S04]  /*c3c0*/  LDL R3, [R1+0xcb64] ;  /* 0x00cb640001037983 */ /* 0x000ea80000100800 */
[----:B------:R-:W3:Y:S04]  /*c3d0*/  LDL R0, [R1+0xcb60] ;  /* 0x00cb600001007983 */ /* 0x000ee80000100800 */
[----:B------:R-:W4:Y:S04]  /*c3e0*/  LDL R8, [R1+0xcb5c] ;  /* 0x00cb5c0001087983 */ /* 0x000f280000100800 */
[----:B------:R-:W5:Y:S04]  /*c3f0*/  LDL R9, [R1+0xcb54] ;  /* 0x00cb540001097983 */ /* 0x000f680000100800 */
[----:B------:R-:W5:Y:S04]  /*c400*/  LDL R10, [R1+0xcb58] ;  /* 0x00cb5800010a7983 */ /* 0x000f680000100800 */
[----:B------:R-:W5:Y:S04]  /*c410*/  LDL R11, [R1+0xcb50] ;  /* 0x00cb5000010b7983 */ /* 0x000f680000100800 */
[----:B------:R-:W5:Y:S04]  /*c420*/  LD.E R6, desc[UR36][R16.64+0xc] ;  /* 0x00000c2410067980 */ /* 0x000f68000c101900 */
[----:B------:R-:W5:Y:S04]  /*c430*/  LD.E R7, desc[UR36][R16.64+0x10] ;  /* 0x0000102410077980 */ /* 0x000f68000c101900 */
[----:B------:R-:W5:Y:S04]  /*c440*/  LDL R12, [R1+0xcb4c] ;  /* 0x00cb4c00010c7983 */ /* 0x000f680000100800 */
[----:B------:R-:W5:Y:S04]  /*c450*/  LDL R13, [R1+0xcb48] ;  /* 0x00cb4800010d7983 */ /* 0x000f680000100800 */
[----:B------:R-:W5:Y:S04]  /*c460*/  LDL R14, [R1+0xcb40] ;  /* 0x00cb4000010e7983 */ /* 0x000f680000100800 */
[----:B------:R-:W5:Y:S04]  /*c470*/  LDL R20, [R1+0xcb44] ;  /* 0x00cb440001147983 */ /* 0x000f680000100800 */
[----:B------:R0:W-:Y:S01]  /*c480*/  STL [R1+0xcb6c], R5 ;  /* 0x00cb6c0501007387 */ /* 0x0001e20000100800 */
[----:B------:R-:W-:-:S02]  /*c490*/  R2UR UR4, R252 ;  /* 0x00000000fc0472ca */ /* 0x000fc400000e0000 */
[----:B------:R-:W-:Y:S01]  /*c4a0*/  MOV R15, UR48 ;  /* 0x00000030000f7c02 */ /* 0x000fe20008000f00 */
[----:B------:R1:W-:Y:S04]  /*c4b0*/  STL [R1+0xcb68], R244 ;  /* 0x00cb68f401007387 */ /* 0x0003e80000100800 */
[----:B------:R-:W5:Y:S04]  /*c4c0*/  LDL.LU R245, [R1+0xcb28] ;  /* 0x00cb280001f57983 */ /* 0x000f680000300800 */
[----:B0-----:R-:W5:Y:S04]  /*c4d0*/  LDL.LU R5, [R1+0xcb38] ;  /* 0x00cb380001057983 */ /* 0x001f680000300800 */
[----:B-1----:R-:W5:Y:S04]  /*c4e0*/  LDL.LU R244, [R1+0xcb30] ;  /* 0x00cb300001f47983 */ /* 0x002f680000300800 */
[----:B------:R-:W5:Y:S01]  /*c4f0*/  LDL.LU R21, [R1+0xcb2c] ;  /* 0x00cb2c0001157983 */ /* 0x000f620000300800 */
[----:B--2---:R-:W-:-:S03]  /*c500*/  R2UR UR14, R3 ;  /* 0x00000000030e72ca */ /* 0x004fc600000e0000 */
[----:B------:R-:W2:Y:S01]  /*c510*/  LD.E R3, desc[UR36][R16.64] ;  /* 0x0000002410037980 */ /* 0x000ea2000c101900 */
[----:B---3--:R-:W-:-:S03]  /*c520*/  R2UR UR13, R0 ;  /* 0x00000000000d72ca */ /* 0x008fc600000e0000 */
[----:B------:R-:W3:Y:S01]  /*c530*/  LD.E R0, desc[UR36][R16.64+0x4] ;  /* 0x0000042410007980 */ /* 0x000ee2000c101900 */
[----:B----4-:R-:W-:-:S03]  /*c540*/  R2UR UR12, R8 ;  /* 0x00000000080c72ca */ /* 0x010fc600000e0000 */
[----:B------:R-:W4:Y:S01]  /*c550*/  LD.E R8, desc[UR36][R16.64+0x14] ;  /* 0x0000142410087980 */ /* 0x000f22000c101900 */
[----:B-----5:R-:W-:-:S03]  /*c560*/  R2UR UR11, R9 ;  /* 0x00000000090b72ca */ /* 0x020fc600000e0000 */
[----:B------:R-:W5:Y:S01]  /*c570*/  LD.E R9, desc[UR36][R16.64+0x18] ;  /* 0x0000182410097980 */ /* 0x000f62000c101900 */
[----:B------:R-:W-:-:S03]  /*c580*/  R2UR UR10, R10 ;  /* 0x000000000a0a72ca */ /* 0x000fc600000e0000 */
[----:B------:R-:W5:Y:S01]  /*c590*/  LD.E R10, desc[UR36][R16.64+0x1c] ;  /* 0x00001c24100a7980 */ /* 0x000f62000c101900 */
[----:B------:R-:W-:-:S03]  /*c5a0*/  R2UR UR9, R11 ;  /* 0x000000000b0972ca */ /* 0x000fc600000e0000 */
[----:B------:R-:W5:Y:S01]  /*c5b0*/  LD.E R11, desc[UR36][R16.64+0x20] ;  /* 0x00002024100b7980 */ /* 0x000f62000c101900 */
[----:B--2---:R-:W-:-:S04]  /*c5c0*/  FFMA R3, R243, R3, R242 ;  /* 0x00000003f3037223 */ /* 0x004fc800000000f2 */
[----:B---3--:R-:W-:Y:S02]  /*c5d0*/  FFMA R0, R22, R0, R3 ;  /* 0x0000000016007223 */ /* 0x008fe40000000003 */
[----:B------:R-:W2:Y:S02]  /*c5e0*/  LD.E R3, desc[UR36][R16.64+0x8] ;  /* 0x0000082410037980 */ /* 0x000ea4000c101900 */
[----:B--2---:R-:W-:Y:S02]  /*c5f0*/  FFMA R0, R23, R3, R0 ;  /* 0x0000000317007223 */ /* 0x004fe40000000000 */
[----:B------:R-:W2:Y:S02]  /*c600*/  LD.E R3, desc[UR36][R16.64+0x28] ;  /* 0x0000282410037980 */ /* 0x000ea4000c101900 */
[----:B------:R-:W-:Y:S02]  /*c610*/  FFMA R0, R24, R6, R0 ;  /* 0x0000000618007223 */ /* 0x000fe40000000000 */
[----:B------:R-:W3:Y:S02]  /*c620*/  LD.E R6, desc[UR36][R16.64+0x2c] ;  /* 0x00002c2410067980 */ /* 0x000ee4000c101900 */
[----:B------:R-:W-:-:S02]  /*c630*/  FFMA R0, R25, R7, R0 ;  /* 0x0000000719007223 */ /* 0x000fc40000000000 */
[----:B------:R-:W3:Y:S02]  /*c640*/  LD.E R7, desc[UR36][R16.64+0x30] ;  /* 0x0000302410077980 */ /* 0x000ee4000c101900 */
[----:B----4-:R-:W-:Y:S02]  /*c650*/  FFMA R0, R26, R8, R0 ;  /* 0x000000081a007223 */ /* 0x010fe40000000000 */
[----:B------:R-:W4:Y:S02]  /*c660*/  LD.E R8, desc[UR36][R16.64+0x34] ;  /* 0x0000342410087980 */ /* 0x000f24000c101900 */
[----:B-----5:R-:W-:Y:S02]  /*c670*/  FFMA R0, R27, R9, R0 ;  /* 0x000000091b007223 */ /* 0x020fe40000000000 */
[----:B------:R-:W5:Y:S02]  /*c680*/  LD.E R9, desc[UR36][R16.64+0x38] ;  /* 0x0000382410097980 */ /* 0x000f64000c101900 */
[----:B------:R-:W-:-:S02]  /*c690*/  FFMA R0, R28, R10, R0 ;  /* 0x0000000a1c007223 */ /* 0x000fc40000000000 */
[----:B------:R-:W5:Y:S02]  /*c6a0*/  LD.E R10, desc[UR36][R16.64+0x3c] ;  /* 0x00003c24100a7980 */ /* 0x000f64000c101900 */
[----:B------:R-:W-:Y:S02]  /*c6b0*/  FFMA R11, R29, R11, R0 ;  /* 0x0000000b1d0b7223 */ /* 0x000fe40000000000 */
[----:B------:R-:W2:Y:S02]  /*c6c0*/  LD.E R0, desc[UR36][R16.64+0x24] ;  /* 0x0000242410007980 */ /* 0x000ea4000c101900 */
[----:B--2---:R-:W-:-:S04]  /*c6d0*/  FFMA R0, R30, R0, R11 ;  /* 0x000000001e007223 */ /* 0x004fc8000000000b */
[----:B------:R-:W-:-:S04]  /*c6e0*/  FFMA R0, R31, R3, R0 ;  /* 0x000000031f007223 */ /* 0x000fc80000000000 */
[----:B---3--:R-:W-:-:S04]  /*c6f0*/  FFMA R0, R32, R6, R0 ;  /* 0x0000000620007223 */ /* 0x008fc80000000000 */
[----:B------:R-:W-:-:S04]  /*c700*/  FFMA R0, R33, R7, R0 ;  /* 0x0000000721007223 */ /* 0x000fc80000000000 */
[----:B----4-:R-:W-:-:S04]  /*c710*/  FFMA R0, R34, R8, R0 ;  /* 0x0000000822007223 */ /* 0x010fc80000000000 */
[----:B-----5:R-:W-:-:S04]  /*c720*/  FFMA R0, R35, R9, R0 ;  /* 0x0000000923007223 */ /* 0x020fc80000000000 */
[----:B------:R-:W-:-:S05]  /*c730*/  FFMA R3, R36, R10, R0 ;  /* 0x0000000a24037223 */ /* 0x000fca0000000000 */
[----:B------:R0:W-:Y:S04]  /*c740*/  ST.E desc[UR36][R18.64], R3 ;  /* 0x0000000312007985 */ /* 0x0001e8000c101924 */
[----:B------:R-:W2:Y:S04]  /*c750*/  LD.E R8, desc[UR36][R16.64] ;  /* 0x0000002410087980 */ /* 0x000ea8000c101900 */
[----:B------:R-:W3:Y:S04]  /*c760*/  LD.E R7, desc[UR36][R16.64+0x4] ;  /* 0x0000042410077980 */ /* 0x000ee8000c101900 */
[----:B------:R-:W4:Y:S04]  /*c770*/  LD.E R6, desc[UR36][R16.64+0x8] ;  /* 0x0000082410067980 */ /* 0x000f28000c101900 */
[----:B------:R-:W5:Y:S04]  /*c780*/  LD.E R0, desc[UR36][R16.64+0xc] ;  /* 0x00000c2410007980 */ /* 0x000f68000c101900 */
[----:B------:R-:W5:Y:S04]  /*c790*/  LD.E R9, desc[UR36][R16.64+0x1c] ;  /* 0x00001c2410097980 */ /* 0x000f68000c101900 */
[----:B------:R-:W5:Y:S04]  /*c7a0*/  LD.E R10, desc[UR36][R16.64+0x20] ;  /* 0x00002024100a7980 */ /* 0x000f68000c101900 */
[----:B------:R-:W5:Y:S01]  /*c7b0*/  LD.E R11, desc[UR36][R16.64+0x24] ;  /* 0x00002424100b7980 */ /* 0x000f62000c101900 */
[----:B--2---:R-:W-:-:S04]  /*c7c0*/  FFMA R8, R38, R8, R37 ;  /* 0x0000000826087223 */ /* 0x004fc80000000025 */
[----:B---3--:R-:W-:Y:S02]  /*c7d0*/  FFMA R7, R39, R7, R8 ;  /* 0x0000000727077223 */ /* 0x008fe40000000008 */
[----:B------:R-:W2:Y:S02]  /*c7e0*/  LD.E R8, desc[UR36][R16.64+0x18] ;  /* 0x0000182410087980 */ /* 0x000ea4000c101900 */
[----:B----4-:R-:W-:Y:S02]  /*c7f0*/  FFMA R6, R40, R6, R7 ;  /* 0x0000000628067223 */ /* 0x010fe40000000007 */
[----:B------:R-:W3:Y:S02]  /*c800*/  LD.E R7, desc[UR36][R16.64+0x14] ;  /* 0x0000142410077980 */ /* 0x000ee4000c101900 */
[----:B-----5:R-:W-:Y:S02]  /*c810*/  FFMA R0, R41, R0, R6 ;  /* 0x0000000029007223 */ /* 0x020fe40000000006 */
[----:B------:R-:W4:Y:S02]  /*c820*/  LD.E R6, desc[UR36][R16.64+0x10] ;  /* 0x0000102410067980 */ /* 0x000f24000c101900 */
[----:B----4-:R-:W-:-:S02]  /*c830*/  FFMA R0, R42, R6, R0 ;  /* 0x000000062a007223 */ /* 0x010fc40000000000 */
[----:B------:R-:W4:Y:S02]  /*c840*/  LD.E R6, desc[UR36][R16.64+0x2c] ;  /* 0x00002c2410067980 */ /* 0x000f24000c101900 */
[----:B---3--:R-:W-:Y:S02]  /*c850*/  FFMA R0, R43, R7, R0 ;  /* 0x000000072b007223 */ /* 0x008fe40000000000 */
[----:B------:R-:W3:Y:S02]  /*c860*/  LD.E R7, desc[UR36][R16.64+0x30] ;  /* 0x0000302410077980 */ /* 0x000ee4000c101900 */
[----:B--2---:R-:W-:Y:S02]  /*c870*/  FFMA R0, R44, R8, R0 ;  /* 0x000000082c007223 */ /* 0x004fe40000000000 */
[----:B------:R-:W2:Y:S02]  /*c880*/  LD.E R8, desc[UR36][R16.64+0x34] ;  /* 0x0000342410087980 */ /* 0x000ea4000c101900 */
[----:B------:R-:W-:-:S02]  /*c890*/  FFMA R0, R45, R9, R0 ;  /* 0x000000092d007223 */ /* 0x000fc40000000000 */
[----:B------:R-:W5:Y:S02]  /*c8a0*/  LD.E R9, desc[UR36][R16.64+0x38] ;  /* 0x0000382410097980 */ /* 0x000f64000c101900 */
[----:B------:R-:W-:Y:S02]  /*c8b0*/  FFMA R0, R46, R10, R0 ;  /* 0x0000000a2e007223 */ /* 0x000fe40000000000 */
[----:B------:R-:W5:Y:S02]  /*c8c0*/  LD.E R10, desc[UR36][R16.64+0x3c] ;  /* 0x00003c24100a7980 */ /* 0x000f64000c101900 */
[----:B------:R-:W-:Y:S02]  /*c8d0*/  FFMA R11, R47, R11, R0 ;  /* 0x0000000b2f0b7223 */ /* 0x000fe40000000000 */
[----:B------:R-:W4:Y:S02]  /*c8e0*/  LD.E R0, desc[UR36][R16.64+0x28] ;  /* 0x0000282410007980 */ /* 0x000f24000c101900 */
[----:B----4-:R-:W-:-:S04]  /*c8f0*/  FFMA R0, R48, R0, R11 ;  /* 0x0000000030007223 */ /* 0x010fc8000000000b */
[----:B------:R-:W-:-:S04]  /*c900*/  FFMA R0, R49, R6, R0 ;  /* 0x0000000631007223 */ /* 0x000fc80000000000 */
[----:B---3--:R-:W-:-:S04]  /*c910*/  FFMA R0, R50, R7, R0 ;  /* 0x0000000732007223 */ /* 0x008fc80000000000 */
[----:B--2---:R-:W-:-:S04]  /*c920*/  FFMA R0, R51, R8, R0 ;  /* 0x0000000833007223 */ /* 0x004fc80000000000 */
        /* <DEDUP_REMOVED lines=16> */
[----:B------:R-:W-:-:S02]  /*ca30*/  FFMA R6, R59, R6, R7 ;  /* 0x000000063b067223 */ /* 0x000fc40000000007 */
[----:B------:R-:W5:Y:S02]  /*ca40*/  LD.E R7, desc[UR36][R16.64+0x1c] ;  /* 0x00001c2410077980 */ /* 0x000f64000c101900 */
[----:B------:R-:W-:Y:S02]  /*ca50*/  FFMA R0, R60, R0, R6 ;  /* 0x000000003c007223 */ /* 0x000fe40000000006 */
[----:B------:R-:W2:Y:S02]  /*ca60*/  LD.E R6, desc[UR36][R16.64+0x18] ;  /* 0x0000182410067980 */ /* 0x000ea4000c101900 */
[----:B--2---:R-:W-:Y:S02]  /*ca70*/  FFMA R0, R61, R6, R0 ;  /* 0x000000063d007223 */ /* 0x004fe40000000000 */
[----:B------:R-:W2:Y:S02]  /*ca80*/  LD.E R6, desc[UR36][R16.64+0x30] ;  /* 0x0000302410067980 */ /* 0x000ea4000c101900 */
[----:B-----5:R-:W-:-:S02]  /*ca90*/  FFMA R0, R62, R7, R0 ;  /* 0x000000073e007223 */ /* 0x020fc40000000000 */
[----:B------:R-:W5:Y:S02]  /*caa0*/  LD.E R7, desc[UR36][R16.64+0x34] ;  /* 0x0000342410077980 */ /* 0x000f64000c101900 */
[----:B----4-:R-:W-:Y:S02]  /*cab0*/  FFMA R0, R63, R8, R0 ;  /* 0x000000083f007223 */ /* 0x010fe40000000000 */
[----:B------:R-:W4:Y:S02]  /*cac0*/  LD.E R8, desc[UR36][R16.64+0x38] ;  /* 0x0000382410087980 */ /* 0x000f24000c101900 */
[----:B---3--:R-:W-:Y:S02]  /*cad0*/  FFMA R0, R64, R9, R0 ;  /* 0x0000000940007223 */ /* 0x008fe40000000000 */
[----:B------:R-:W3:Y:S02]  /*cae0*/  LD.E R9, desc[UR36][R16.64+0x3c] ;  /* 0x00003c2410097980 */ /* 0x000ee4000c101900 */
[----:B------:R-:W-:-:S02]  /*caf0*/  FFMA R11, R65, R11, R0 ;  /* 0x0000000b410b7223 */ /* 0x000fc40000000000 */
[----:B------:R-:W2:Y:S02]  /*cb00*/  LD.E R0, desc[UR36][R16.64+0x2c] ;  /* 0x00002c2410007980 */ /* 0x000ea4000c101900 */
[----:B--2---:R-:W-:-:S04]  /*cb10*/  FFMA R0, R66, R0, R11 ;  /* 0x0000000042007223 */ /* 0x004fc8000000000b */
[----:B------:R-:W-:-:S04]  /*cb20*/  FFMA R0, R67, R6, R0 ;  /* 0x0000000643007223 */ /* 0x000fc80000000000 */
[----:B-----5:R-:W-:-:S04]  /*cb30*/  FFMA R0, R68, R7, R0 ;  /* 0x0000000744007223 */ /* 0x020fc80000000000 */
[----:B----4-:R-:W-:-:S04]  /*cb40*/  FFMA R0, R69, R8, R0 ;  /* 0x0000000845007223 */ /* 0x010fc80000000000 */
[----:B---3--:R-:W-:-:S05]  /*cb50*/  FFMA R7, R70, R9, R0 ;  /* 0x0000000946077223 */ /* 0x008fca0000000000 */
[----:B------:R2:W-:Y:S04]  /*cb60*/  ST.E desc[UR36][R18.64+0x8], R7 ;  /* 0x0000080712007985 */ /* 0x0005e8000c101924 */
[----:B------:R-:W3:Y:S04]  /*cb70*/  LD.E R9, desc[UR36][R16.64] ;  /* 0x0000002410097980 */ /* 0x000ee8000c101900 */
[----:B------:R-:W4:Y:S04]  /*cb80*/  LD.E R8, desc[UR36][R16.64+0x4] ;  /* 0x0000042410087980 */ /* 0x000f28000c101900 */
[----:B------:R-:W5:Y:S04]  /*cb90*/  LD.E R6, desc[UR36][R16.64+0x8] ;  /* 0x0000082410067980 */ /* 0x000f68000c101900 */
[----:B------:R-:W2:Y:S04]  /*cba0*/  LD.E R0, desc[UR36][R16.64+0xc] ;  /* 0x00000c2410007980 */ /* 0x000ea8000c101900 */
[----:B------:R-:W2:Y:S01]  /*cbb0*/  LD.E R11, desc[UR36][R16.64+0x1c] ;  /* 0x00001c24100b7980 */ /* 0x000ea2000c101900 */
[----:B---3--:R-:W-:-:S04]  /*cbc0*/  FFMA R9, R72, R9, R71 ;  /* 0x0000000948097223 */ /* 0x008fc80000000047 */
[----:B----4-:R-:W-:Y:S02]  /*cbd0*/  FFMA R8, R73, R8, R9 ;  /* 0x0000000849087223 */ /* 0x010fe40000000009 */
[----:B------:R-:W3:Y:S02]  /*cbe0*/  LD.E R9, desc[UR36][R16.64+0x18] ;  /* 0x0000182410097980 */ /* 0x000ee4000c101900 */
[----:B-----5:R-:W-:Y:S02]  /*cbf0*/  FFMA R6, R74, R6, R8 ;  /* 0x000000064a067223 */ /* 0x020fe40000000008 */
[----:B------:R-:W4:Y:S02]  /*cc00*/  LD.E R8, desc[UR36][R16.64+0x14] ;  /* 0x0000142410087980 */ /* 0x000f24000c101900 */
[----:B--2---:R-:W-:Y:S02]  /*cc10*/  FFMA R0, R75, R0, R6 ;  /* 0x000000004b007223 */ /* 0x004fe40000000006 */
[----:B------:R-:W2:Y:S02]  /*cc20*/  LD.E R6, desc[UR36][R16.64+0x10] ;  /* 0x0000102410067980 */ /* 0x000ea4000c101900 */
[----:B--2---:R-:W-:-:S02]  /*cc30*/  FFMA R0, R76, R6, R0 ;  /* 0x000000064c007223 */ /* 0x004fc40000000000 */
[----:B------:R-:W2:Y:S02]  /*cc40*/  LD.E R6, desc[UR36][R16.64+0x24] ;  /* 0x0000242410067980 */ /* 0x000ea4000c101900 */
[----:B----4-:R-:W-:Y:S02]  /*cc50*/  FFMA R0, R77, R8, R0 ;  /* 0x000000084d007223 */ /* 0x010fe40000000000 */
[----:B------:R-:W4:Y:S02]  /*cc60*/  LD.E R8, desc[UR36][R16.64+0x28] ;  /* 0x0000282410087980 */ /* 0x000f24000c101900 */
[----:B---3--:R-:W-:Y:S02]  /*cc70*/  FFMA R0, R78, R9, R0 ;  /* 0x000000094e007223 */ /* 0x008fe40000000000 */
[----:B------:R-:W3:Y:S02]  /*cc80*/  LD.E R9, desc[UR36][R16.64+0x2c] ;  /* 0x00002c2410097980 */ /* 0x000ee4000c101900 */
[----:B------:R-:W-:-:S02]  /*cc90*/  FFMA R11, R79, R11, R0 ;  /* 0x0000000b4f0b7223 */ /* 0x000fc40000000000 */
[----:B------:R-:W5:Y:S02]  /*cca0*/  LD.E R0, desc[UR36][R16.64+0x20] ;  /* 0x0000202410007980 */ /* 0x000f64000c101900 */
[----:B-----5:R-:W-:Y:S02]  /*ccb0*/  FFMA R0, R80, R0, R11 ;  /* 0x0000000050007223 */ /* 0x020fe4000000000b */
[----:B------:R-:W5:Y:S02]  /*ccc0*/  LD.E R11, desc[UR36][R16.64+0x3c] ;  /* 0x00003c24100b7980 */ /* 0x000f64000c101900 */
[----:B--2---:R-:W-:Y:S02]  /*ccd0*/  FFMA R0, R81, R6, R0 ;  /* 0x0000000651007223 */ /* 0x004fe40000000000 */
[----:B------:R-:W2:Y:S02]  /*cce0*/  LD.E R6, desc[UR36][R16.64+0x34] ;  /* 0x0000342410067980 */ /* 0x000ea4000c101900 */
[----:B----4-:R-:W-:-:S02]  /*ccf0*/  FFMA R0, R82, R8, R0 ;  /* 0x0000000852007223 */ /* 0x010fc40000000000 */
[----:B------:R-:W4:Y:S02]  /*cd00*/  LD.E R8, desc[UR36][R16.64+0x38] ;  /* 0x0000382410087980 */ /* 0x000f24000c101900 */
[----:B---3--:R-:W-:Y:S02]  /*cd10*/  FFMA R9, R83, R9, R0 ;  /* 0x0000000953097223 */ /* 0x008fe40000000000 */
[----:B------:R-:W3:Y:S02]  /*cd20*/  LD.E R0, desc[UR36][R16.64+0x30] ;  /* 0x0000302410007980 */ /* 0x000ee4000c101900 */
[----:B---3--:R-:W-:-:S04]  /*cd30*/  FFMA R0, R84, R0, R9 ;  /* 0x0000000054007223 */ /* 0x008fc80000000009 */
[----:B--2---:R-:W-:-:S04]  /*cd40*/  FFMA R0, R85, R6, R0 ;  /* 0x0000000655007223 */ /* 0x004fc80000000000 */
[----:B----4-:R-:W-:-:S04]  /*cd50*/  FFMA R0, R86, R8, R0 ;  /* 0x0000000856007223 */ /* 0x010fc80000000000 */
[----:B-----5:R-:W-:-:S05]  /*cd60*/  FFMA R0, R87, R11, R0 ;  /* 0x0000000b57007223 */ /* 0x020fca0000000000 */
[----:B------:R2:W-:Y:S04]  /*cd70*/  ST.E desc[UR36][R18.64+0xc], R0 ;  /* 0x00000c0012007985 */ /* 0x0005e8000c101924 */
[----:B------:R-:W3:Y:S04]  /*cd80*/  LD.E R11, desc[UR36][R16.64] ;  /* 0x00000024100b7980 */ /* 0x000ee8000c101900 */
[----:B------:R-:W4:Y:S04]  /*cd90*/  LD.E R9, desc[UR36][R16.64+0x4] ;  /* 0x0000042410097980 */ /* 0x000f28000c101900 */
[----:B------:R-:W5:Y:S04]  /*cda0*/  LD.E R8, desc[UR36][R16.64+0x8] ;  /* 0x0000082410087980 */ /* 0x000f68000c101900 */
[----:B------:R-:W2:Y:S01]  /*cdb0*/  LD.E R6, desc[UR36][R16.64+0xc] ;  /* 0x00000c2410067980 */ /* 0x000ea2000c101900 */
[----:B------:R-:W-:-:S03]  /*cdc0*/  R2UR UR8, R12 ;  /* 0x000000000c0872ca */ /* 0x000fc600000e0000 */
        /* <DEDUP_REMOVED lines=15> */
[----:B------:R-:W5:Y:S01]  /*cec0*/  LD.E R6, desc[UR36][R16.64+0x20] ;  /* 0x0000202410067980 */ /* 0x000f62000c101900 */
[----:B------:R-:W-:-:S03]  /*ced0*/  R2UR UR7, R13 ;  /* 0x000000000d0772ca */ /* 0x000fc600000e0000 */
[----:B------:R-:W3:Y:S01]  /*cee0*/  LD.E R13, desc[UR36][R16.64+0x3c] ;  /* 0x00003c24100d7980 */ /* 0x000ee2000c101900 */
[----:B-----5:R-:W-:-:S04]  /*cef0*/  FFMA R6, R97, R6, R12 ;  /* 0x0000000661067223 */ /* 0x020fc8000000000c */
[----:B--2---:R-:W-:Y:S02]  /*cf00*/  FFMA R6, R98, R8, R6 ;  /* 0x0000000862067223 */ /* 0x004fe40000000006 */
[----:B------:R-:W2:Y:S02]  /*cf10*/  LD.E R8, desc[UR36][R16.64+0x34] ;  /* 0x0000342410087980 */ /* 0x000ea4000c101900 */
[----:B----4-:R-:W-:Y:S02]  /*cf20*/  FFMA R6, R99, R9, R6 ;  /* 0x0000000963067223 */ /* 0x010fe40000000006 */
[----:B------:R-:W4:Y:S02]  /*cf30*/  LD.E R9, desc[UR36][R16.64+0x38] ;  /* 0x0000382410097980 */ /* 0x000f24000c101900 */
[----:B---3--:R-:W-:Y:S02]  /*cf40*/  FFMA R11, R100, R11, R6 ;  /* 0x0000000b640b7223 */ /* 0x008fe40000000006 */
[----:B------:R-:W3:Y:S02]  /*cf50*/  LD.E R6, desc[UR36][R16.64+0x30] ;  /* 0x0000302410067980 */ /* 0x000ee4000c101900 */
[----:B---3--:R-:W-:-:S04]  /*cf60*/  FFMA R6, R101, R6, R11 ;  /* 0x0000000665067223 */ /* 0x008fc8000000000b */
[----:B--2---:R-:W-:-:S04]  /*cf70*/  FFMA R6, R102, R8, R6 ;  /* 0x0000000866067223 */ /* 0x004fc80000000006 */
[----:B----4-:R-:W-:-:S04]  /*cf80*/  FFMA R6, R103, R9, R6 ;  /* 0x0000000967067223 */ /* 0x010fc80000000006 */
[----:B------:R-:W-:-:S05]  /*cf90*/  FFMA R13, R104, R13, R6 ;  /* 0x0000000d680d7223 */ /* 0x000fca0000000006 */
        /* <DEDUP_REMOVED lines=13> */
[----:B---3--:R-:W-:-:S02]  /*d070*/  FFMA R6, R110, R8, R6 ;  /* 0x000000086e067223 */ /* 0x008fc40000000006 */
[----:B------:R-:W3:Y:S02]  /*d080*/  LD.E R8, desc[UR36][R16.64+0x24] ;  /* 0x0000242410087980 */ /* 0x000ee4000c101900 */
[----:B----4-:R-:W-:Y:S02]  /*d090*/  FFMA R6, R111, R9, R6 ;  /* 0x000000096f067223 */ /* 0x010fe40000000006 */
[----:B------:R-:W4:Y:S02]  /*d0a0*/  LD.E R9, desc[UR36][R16.64+0x28] ;  /* 0x0000282410097980 */ /* 0x000f24000c101900 */
[----:B--2---:R-:W-:Y:S02]  /*d0b0*/  FFMA R6, R112, R11, R6 ;  /* 0x0000000b70067223 */ /* 0x004fe40000000006 */
[----:B------:R-:W2:Y:S02]  /*d0c0*/  LD.E R11, desc[UR36][R16.64+0x2c] ;  /* 0x00002c24100b7980 */ /* 0x000ea4000c101900 */
[----:B------:R-:W-:-:S02]  /*d0d0*/  FFMA R12, R113, R12, R6 ;  /* 0x0000000c710c7223 */ /* 0x000fc40000000006 */
[----:B------:R-:W5:Y:S02]  /*d0e0*/  LD.E R6, desc[UR36][R16.64+0x20] ;  /* 0x0000202410067980 */ /* 0x000f64000c101900 */
[----:B-----5:R-:W-:Y:S02]  /*d0f0*/  FFMA R6, R114, R6, R12 ;  /* 0x0000000672067223 */ /* 0x020fe4000000000c */
[----:B------:R-:W5:Y:S02]  /*d100*/  LD.E R12, desc[UR36][R16.64+0x3c] ;  /* 0x00003c24100c7980 */ /* 0x000f64000c101900 */
[----:B---3--:R-:W-:Y:S02]  /*d110*/  FFMA R6, R115, R8, R6 ;  /* 0x0000000873067223 */ /* 0x008fe40000000006 */
[----:B------:R-:W3:Y:S02]  /*d120*/  LD.E R8, desc[UR36][R16.64+0x34] ;  /* 0x0000342410087980 */ /* 0x000ee4000c101900 */
[----:B----4-:R-:W-:-:S02]  /*d130*/  FFMA R6, R116, R9, R6 ;  /* 0x0000000974067223 */ /* 0x010fc40000000006 */
[----:B------:R-:W4:Y:S02]  /*d140*/  LD.E R9, desc[UR36][R16.64+0x38] ;  /* 0x0000382410097980 */ /* 0x000f24000c101900 */
[----:B--2---:R-:W-:Y:S02]  /*d150*/  FFMA R11, R117, R11, R6 ;  /* 0x0000000b750b7223 */ /* 0x004fe40000000006 */
[----:B------:R-:W2:Y:S01]  /*d160*/  LD.E R6, desc[UR36][R16.64+0x30] ;  /* 0x0000302410067980 */ /* 0x000ea2000c101900 */
[----:B------:R-:W-:Y:S01]  /*d170*/  R2UR UR5, R14 ;  /* 0x000000000e0572ca */ /* 0x000fe200000e0000 */
[----:B--2---:R-:W-:-:S04]  /*d180*/  FFMA R6, R118, R6, R11 ;  /* 0x0000000676067223 */ /* 0x004fc8000000000b */
[----:B---3--:R-:W-:-:S04]  /*d190*/  FFMA R6, R119, R8, R6 ;  /* 0x0000000877067223 */ /* 0x008fc80000000006 */
[----:B----4-:R-:W-:-:S04]  /*d1a0*/  FFMA R6, R120, R9, R6 ;  /* 0x0000000978067223 */ /* 0x010fc80000000006 */
[----:B-----5:R-:W-:-:S05]  /*d1b0*/  FFMA R12, R121, R12, R6 ;  /* 0x0000000c790c7223 */ /* 0x020fca0000000006 */
        /* <DEDUP_REMOVED lines=15> */
[----:B--2---:R-:W-:Y:S02]  /*d2b0*/  FFMA R6, R128, R8, R6 ;  /* 0x0000000880067223 */ /* 0x004fe40000000006 */
[----:B------:R-:W2:Y:S02]  /*d2c0*/  LD.E R8, desc[UR36][R16.64+0x24] ;  /* 0x0000242410087980 */ /* 0x000ea4000c101900 */
[----:B----4-:R-:W-:Y:S02]  /*d2d0*/  FFMA R6, R129, R9, R6 ;  /* 0x0000000981067223 */ /* 0x010fe40000000006 */
[----:B------:R-:W4:Y:S02]  /*d2e0*/  LD.E R9, desc[UR36][R16.64+0x28] ;  /* 0x0000282410097980 */ /* 0x000f24000c101900 */
        /* <DEDUP_REMOVED lines=17> */
[----:B------:R-:W5:Y:S01]  /*d400*/  LD.E R9, desc[UR36][R16.64+0x3c] ;  /* 0x00003c2410097980 */ /* 0x000f62000c101900 */
[----:B---3--:R-:W-:-:S04]  /*d410*/  FFMA R6, R140, R6, R139 ;  /* 0x000000068c067223 */ /* 0x008fc8000000008b */
[----:B----4-:R-:W-:Y:S02]  /*d420*/  FFMA R8, R141, R8, R6 ;  /* 0x000000088d087223 */ /* 0x010fe40000000006 */
[----:B------:R-:W3:Y:S02]  /*d430*/  LD.E R6, desc[UR36][R16.64+0x8] ;  /* 0x0000082410067980 */ /* 0x000ee4000c101900 */
[----:B---3--:R-:W-:Y:S02]  /*d440*/  FFMA R6, R142, R6, R8 ;  /* 0x000000068e067223 */ /* 0x008fe40000000008 */
[----:B------:R-:W3:Y:S02]  /*d450*/  LD.E R8, desc[UR36][R16.64+0xc] ;  /* 0x00000c2410087980 */ /* 0x000ee4000c101900 */
[----:B---3--:R-:W-:Y:S02]  /*d460*/  FFMA R6, R143, R8, R6 ;  /* 0x000000088f067223 */ /* 0x008fe40000000006 */
[----:B------:R-:W3:Y:S02]  /*d470*/  LD.E R8, desc[UR36][R16.64+0x10] ;  /* 0x0000102410087980 */ /* 0x000ee4000c101900 */
[----:B---3--:R-:W-:-:S02]  /*d480*/  FFMA R6, R144, R8, R6 ;  /* 0x0000000890067223 */ /* 0x008fc40000000006 */
        /* <DEDUP_REMOVED lines=17> */
[----:B---3--:R-:W-:-:S02]  /*d5a0*/  FFMA R6, R8, UR14, R6 ;  /* 0x0000000e08067c23 */ /* 0x008fc40008000006 */
[----:B------:R-:W3:Y:S02]  /*d5b0*/  LD.E R8, desc[UR36][R16.64+0x38] ;  /* 0x0000382410087980 */ /* 0x000ee4000c101900 */
[----:B---3--:R-:W-:-:S04]  /*d5c0*/  FFMA R6, R8, UR13, R6 ;  /* 0x0000000d08067c23 */ /* 0x008fc80008000006 */
[----:B-----5:R-:W-:-:S05]  /*d5d0*/  FFMA R9, R9, UR12, R6 ;  /* 0x0000000c09097c23 */ /* 0x020fca0008000006 */
[----:B------:R-:W-:Y:S04]  /*d5e0*/  ST.E desc[UR36][R18.64+0x1c], R9 ;  /* 0x00001c0912007985 */ /* 0x000fe8000c101924 */
[----:B------:R-:W3:Y:S01]  /*d5f0*/  LD.E R6, desc[UR36][R16.64] ;  /* 0x0000002410067980 */ /* 0x000ee2000c101900 */
[----:B------:R-:W-:-:S05]  /*d600*/  MOV R8, UR11 ;  /* 0x0000000b00087c02 */ /* 0x000fca0008000f00 */
[----:B---3--:R-:W-:Y:S02]  /*d610*/  FFMA R6, R6, R8, UR10 ;  /* 0x0000000a06067e23 */ /* 0x008fe40008000008 */
[----:B------:R-:W3:Y:S02]  /*d620*/  LD.E R8, desc[UR36][R16.64+0x4] ;  /* 0x0000042410087980 */ /* 0x000ee4000c101900 */
[----:B---3--:R-:W-:Y:S02]  /*d630*/  FFMA R6, R8, UR9, R6 ;  /* 0x0000000908067c23 */ /* 0x008fe40008000006 */
[----:B------:R-:W3:Y:S02]  /*d640*/  LD.E R8, desc[UR36][R16.64+0x8] ;  /* 0x0000082410087980 */ /* 0x000ee4000c101900 */
[----:B---3--:R-:W-:Y:S02]  /*d650*/  FFMA R6, R8, UR8, R6 ;  /* 0x0000000808067c23 */ /* 0x008fe40008000006 */
[----:B------:R-:W3:Y:S01]  /*d660*/  LD.E R8, desc[UR36][R16.64+0xc] ;  /* 0x00000c2410087980 */ /* 0x000ee2000c101900 */
[----:B------:R-:W-:-:S03]  /*d670*/  R2UR UR6, R20 ;  /* 0x00000000140672ca */ /* 0x000fc600000e0000 */
[----:B------:R-:W4:Y:S01]  /*d680*/  LDL.LU R20, [R1+0xcb34] ;  /* 0x00cb340001147983 */ /* 0x000f220000300800 */
[----:B---3--:R-:W-:-:S03]  /*d690*/  FFMA R6, R8, UR7, R6 ;  /* 0x0000000708067c23 */ /* 0x008fc60008000006 */
[----:B------:R-:W3:Y:S06]  /*d6a0*/  LD.E R8, desc[UR36][R16.64+0x10] ;  /* 0x0000102410087980 */ /* 0x000eec000c101900 */
[----:B---3--:R-:W-:Y:S02]  /*d6b0*/  FFMA R6, R8, UR6, R6 ;  /* 0x0000000608067c23 */ /* 0x008fe40008000006 */
[----:B------:R-:W3:Y:S02]  /*d6c0*/  LD.E R8, desc[UR36][R16.64+0x14] ;  /* 0x0000142410087980 */ /* 0x000ee4000c101900 */
[----:B---3--:R-:W-:-:S02]  /*d6d0*/  FFMA R6, R8, UR5, R6 ;  /* 0x0000000508067c23 */ /* 0x008fc40008000006 */
[----:B------:R-:W3:Y:S02]  /*d6e0*/  LD.E R8, desc[UR36][R16.64+0x18] ;  /* 0x0000182410087980 */ /* 0x000ee4000c101900 */
[----:B---3--:R-:W-:Y:S02]  /*d6f0*/  FFMA R6, R8, UR4, R6 ;  /* 0x0000000408067c23 */ /* 0x008fe40008000006 */
[----:B------:R-:W3:Y:S02]  /*d700*/  LD.E R8, desc[UR36][R16.64+0x1c] ;  /* 0x00001c2410087980 */ /* 0x000ee4000c101900 */
        /* <DEDUP_REMOVED lines=16> */
[----:B---3--:R-:W-:-:S05]  /*d810*/  FFMA R8, R6, UR46, R8 ;  /* 0x0000002e06087c23 */ /* 0x008fca0008000008 */
[----:B------:R-:W-:Y:S04]  /*d820*/  ST.E desc[UR36][R18.64+0x20], R8 ;  /* 0x0000200812007985 */ /* 0x000fe8000c101924 */
[----:B------:R-:W3:Y:S02]  /*d830*/  LD.E R6, desc[UR36][R16.64] ;  /* 0x0000002410067980 */ /* 0x000ee4000c101900 */
[----:B---3--:R-:W-:Y:S02]  /*d840*/  FFMA R14, R6, R15, UR47 ;  /* 0x0000002f060e7e23 */ /* 0x008fe4000800000f */
[----:B------:R-:W3:Y:S04]  /*d850*/  LD.E R6, desc[UR36][R16.64+0x4] ;  /* 0x0000042410067980 */ /* 0x000ee8000c101900 */
[----:B------:R-:W5:Y:S01]  /*d860*/  LDL.LU R15, [R1+0xcb3c] ;  /* 0x00cb3c00010f7983 */ /* 0x000f620000300800 */
[----:B---3--:R-:W-:-:S03]  /*d870*/  FFMA R14, R6, UR49, R14 ;  /* 0x00000031060e7c23 */ /* 0x008fc6000800000e */
        /* <DEDUP_REMOVED lines=27> */
[----:B---3--:R-:W-:-:S05]  /*da30*/  FFMA R6, R6, UR63, R14 ;  /* 0x0000003f06067c23 */ /* 0x008fca000800000e */
[----:B------:R3:W-:Y:S04]  /*da40*/  ST.E desc[UR36][R18.64+0x24], R6 ;  /* 0x0000240612007985 */ /* 0x0007e8000c101924 */
[----:B------:R-:W5:Y:S02]  /*da50*/  LD.E R14, desc[UR36][R16.64] ;  /* 0x00000024100e7980 */ /* 0x000f64000c101900 */
[----:B-----5:R-:W-:Y:S02]  /*da60*/  FFMA R15, R15, R14, R5 ;  /* 0x0000000e0f0f7223 */ /* 0x020fe40000000005 */
[----:B------:R-:W5:Y:S04]  /*da70*/  LD.E R14, desc[UR36][R16.64+0x4] ;  /* 0x00000424100e7980 */ /* 0x000f68000c101900 */
[----:B------:R-:W3:Y:S01]  /*da80*/  LDL.LU R5, [R1+0xcb6c] ;  /* 0x00cb6c0001057983 */ /* 0x000ee20000300800 */
[----:B-----5:R-:W-:-:S03]  /*da90*/  FFMA R14, R244, R14, R15 ;  /* 0x0000000ef40e7223 */ /* 0x020fc6000000000f */
[----:B------:R-:W4:Y:S01]  /*daa0*/  LD.E R15, desc[UR36][R16.64+0x8] ;  /* 0x00000824100f7980 */ /* 0x000f22000c101900 */
[----:B0-----:R-:W-:-:S03]  /*dab0*/  FFMA R3, R243, R3, R242 ;  /* 0x00000003f3037223 */ /* 0x001fc600000000f2 */
[----:B------:R-:W5:Y:S01]  /*dac0*/  LDL.LU R244, [R1+0xcb68] ;  /* 0x00cb680001f47983 */ /* 0x000f620000300800 */
[----:B----4-:R-:W-:-:S03]  /*dad0*/  FFMA R14, R20, R15, R14 ;  /* 0x0000000f140e7223 */ /* 0x010fc6000000000e */
[----:B------:R-:W4:Y:S04]  /*dae0*/  LD.E R15, desc[UR36][R16.64+0xc] ;  /* 0x00000c24100f7980 */ /* 0x000f28000c101900 */
[----:B------:R-:W2:Y:S01]  /*daf0*/  LD.E R20, desc[UR36][R16.64+0x10] ;  /* 0x0000102410147980 */ /* 0x000ea2000c101900 */
[----:B----4-:R-:W-:-:S03]  /*db00*/  FFMA R14, R245, R15, R14 ;  /* 0x0000000ff50e7223 */ /* 0x010fc6000000000e */
[----:B------:R-:W4:Y:S01]  /*db10*/  LD.E R15, desc[UR36][R16.64+0x18] ;  /* 0x00001824100f7980 */ /* 0x000f22000c101900 */
[----:B--2---:R-:W-:-:S03]  /*db20*/  FFMA R20, R21, R20, R14 ;  /* 0x0000001415147223 */ /* 0x004fc6000000000e */
[----:B------:R-:W2:Y:S04]  /*db30*/  LD.E R14, desc[UR36][R16.64+0x14] ;  /* 0x00001424100e7980 */ /* 0x000ea8000c101900 */
[----:B------:R-:W3:Y:S04]  /*db40*/  LD.E R21, desc[UR36][R16.64+0x1c] ;  /* 0x00001c2410157980 */ /* 0x000ee8000c101900 */
[----:B------:R-:W5:Y:S01]  /*db50*/  LD.E R245, desc[UR36][R16.64+0x20] ;  /* 0x0000202410f57980 */ /* 0x000f62000c101900 */
[----:B--2---:R-:W-:-:S03]  /*db60*/  FFMA R14, R250, R14, R20 ;  /* 0x0000000efa0e7223 */ /* 0x004fc60000000014 */
[----:B------:R-:W2:Y:S01]  /*db70*/  LD.E R20, desc[UR36][R16.64+0x2c] ;  /* 0x00002c2410147980 */ /* 0x000ea2000c101900 */
[----:B----4-:R-:W-:-:S03]  /*db80*/  FFMA R14, R251, R15, R14 ;  /* 0x0000000ffb0e7223 */ /* 0x010fc6000000000e */
[----:B------:R-:W4:Y:S01]  /*db90*/  LD.E R15, desc[UR36][R16.64+0x28] ;  /* 0x00002824100f7980 */ /* 0x000f22000c101900 */
[----:B---3--:R-:W-:-:S03]  /*dba0*/  FFMA R14, R248, R21, R14 ;  /* 0x00000015f80e7223 */ /* 0x008fc6000000000e */
[----:B------:R-:W3:Y:S01]  /*dbb0*/  LD.E R21, desc[UR36][R16.64+0x30] ;  /* 0x0000302410157980 */ /* 0x000ee2000c101900 */
[----:B-----5:R-:W-:-:S03]  /*dbc0*/  FFMA R245, R249, R245, R14 ;  /* 0x000000f5f9f57223 */ /* 0x020fc6000000000e */
[----:B------:R-:W5:Y:S04]  /*dbd0*/  LD.E R14, desc[UR36][R16.64+0x24] ;  /* 0x00002424100e7980 */ /* 0x000f68000c101900 */
[----:B------:R-:W3:Y:S04]  /*dbe0*/  LD.E R248, desc[UR36][R16.64+0x34] ;  /* 0x0000342410f87980 */ /* 0x000ee8000c101900 */
[----:B------:R-:W3:Y:S04]  /*dbf0*/  LD.E R249, desc[UR36][R16.64+0x38] ;  /* 0x0000382410f97980 */ /* 0x000ee8000c101900 */
[----:B------:R-:W3:Y:S01]  /*dc00*/  LD.E R250, desc[UR36][R16.64+0x3c] ;  /* 0x00003c2410fa7980 */ /* 0x000ee2000c101900 */
[----:B-----5:R-:W-:-:S04]  /*dc10*/  FFMA R14, R246, R14, R245 ;  /* 0x0000000ef60e7223 */ /* 0x020fc800000000f5 */
[----:B----4-:R-:W-:-:S04]  /*dc20*/  FFMA R14, R247, R15, R14 ;  /* 0x0000000ff70e7223 */ /* 0x010fc8000000000e */
[----:B--2---:R-:W-:-:S04]  /*dc30*/  FFMA R14, R152, R20, R14 ;  /* 0x00000014980e7223 */ /* 0x004fc8000000000e */
[----:B---3--:R-:W-:-:S04]  /*dc40*/  FFMA R14, R153, R21, R14 ;  /* 0x00000015990e7223 */ /* 0x008fc8000000000e */
[----:B------:R-:W-:-:S04]  /*dc50*/  FFMA R14, R154, R248, R14 ;  /* 0x000000f89a0e7223 */ /* 0x000fc8000000000e */
[----:B------:R-:W-:-:S04]  /*dc60*/  FFMA R249, R155, R249, R14 ;  /* 0x000000f99bf97223 */ /* 0x000fc8000000000e */
[----:B------:R-:W-:-:S05]  /*dc70*/  FFMA R250, R156, R250, R249 ;  /* 0x000000fa9cfa7223 */ /* 0x000fca00000000f9 */
[----:B------:R-:W-:Y:S04]  /*dc80*/  ST.E desc[UR36][R18.64+0x28], R250 ;  /* 0x000028fa12007985 */ /* 0x000fe8000c101924 */
[----:B------:R-:W2:Y:S04]  /*dc90*/  LD.E R14, desc[UR36][R16.64] ;  /* 0x00000024100e7980 */ /* 0x000ea8000c101900 */
[----:B------:R-:W3:Y:S04]  /*dca0*/  LD.E R15, desc[UR36][R16.64+0x8] ;  /* 0x00000824100f7980 */ /* 0x000ee8000c101900 */
[----:B------:R-:W4:Y:S04]  /*dcb0*/  LD.E R20, desc[UR36][R16.64+0xc] ;  /* 0x00000c2410147980 */ /* 0x000f28000c101900 */
[----:B------:R-:W5:Y:S04]  /*dcc0*/  LD.E R21, desc[UR36][R16.64+0x10] ;  /* 0x0000102410157980 */ /* 0x000f68000c101900 */
        /* <DEDUP_REMOVED lines=9> */
[----:B------:R-:W5:Y:S01]  /*dd60*/  LD.E R249, desc[UR36][R16.64+0x3c] ;  /* 0x00003c2410f97980 */ /* 0x000f62000c101900 */
[----:B--2---:R-:W-:-:S03]  /*dd70*/  FFMA R157, R158, R14, R157 ;  /* 0x0000000e9e9d7223 */ /* 0x004fc6000000009d */
[----:B------:R-:W2:Y:S04]  /*dd80*/  LD.E R14, desc[UR36][R16.64+0x4] ;  /* 0x00000424100e7980 */ /* 0x000ea8000c101900 */
[----:B------:R-:W5:Y:S01]  /*dd90*/  LD.E R158, desc[UR36][R16.64+0x28] ;  /* 0x00002824109e7980 */ /* 0x000f62000c101900 */
[----:B--2---:R-:W-:-:S04]  /*dda0*/  FFMA R14, R159, R14, R157 ;  /* 0x0000000e9f0e7223 */ /* 0x004fc8000000009d */
[----:B---3--:R-:W-:-:S04]  /*ddb0*/  FFMA R14, R160, R15, R14 ;  /* 0x0000000fa00e7223 */ /* 0x008fc8000000000e */
[----:B----4-:R-:W-:-:S04]  /*ddc0*/  FFMA R14, R161, R20, R14 ;  /* 0x00000014a10e7223 */ /* 0x010fc8000000000e */
[----:B-----5:R-:W-:-:S04]  /*ddd0*/  FFMA R14, R162, R21, R14 ;  /* 0x00000015a20e7223 */ /* 0x020fc8000000000e */
[----:B------:R-:W-:-:S04]  /*dde0*/  FFMA R163, R163, R152, R14 ;  /* 0x00000098a3a37223 */ /* 0x000fc8000000000e */
        /* <DEDUP_REMOVED lines=126> */
[----:B-1----:R-:W-:-:S04]  /*e5d0*/  FFMA R10, R22, R10, R3 ;  /* 0x0000000a160a7223 */ /* 0x002fc80000000003 */
        /* <DEDUP_REMOVED lines=10> */
[----:B0-----:R-:W-:-:S04]  /*e680*/  FFMA R15, R33, R15, R32 ;  /* 0x0000000f210f7223 */ /* 0x001fc80000000020 */
[----:B------:R-:W-:-:S04]  /*e690*/  FFMA R34, R34, R207, R15 ;  /* 0x000000cf22227223 */ /* 0x000fc8000000000f */
[----:B------:R-:W-:Y:S01]  /*e6a0*/  FFMA R35, R35, R163, R34 ;  /* 0x000000a323237223 */ /* 0x000fe20000000022 */
        /* <DEDUP_REMOVED lines=16> */
[----:B------:R-:W-:Y:S01]  /*e7b0*/  FFMA R35, R36, R165, R35 ;  /* 0x000000a524237223 */ /* 0x000fe20000000023 */
[----:B------:R-:W-:Y:S04]  /*e7c0*/  ST.E desc[UR36][R18.64+0x3c], R165 ;  /* 0x00003ca512007985 */ /* 0x000fe8000c101924 */
        /* <DEDUP_REMOVED lines=49> */
[----:B0-----:R-:W5:Y:S01]  /*eae0*/  LD.E R21, desc[UR36][R18.64+0x3c] ;  /* 0x00003c2412157980 */ /* 0x001f62000c101900 */
        /* <DEDUP_REMOVED lines=178> */
[----:B------:R-:W-:-:S04]  /*f610*/  FFMA R15, R20, UR14, R15 ;  /* 0x0000000e140f7c23 */ /* 0x000fc8000800000f */
[----:B------:R-:W-:-:S04]  /*f620*/  FFMA R15, R22, UR13, R15 ;  /* 0x0000000d160f7c23 */ /* 0x000fc8000800000f */
[----:B------:R-:W-:-:S05]  /*f630*/  FFMA R15, R24, UR12, R15 ;  /* 0x0000000c180f7c23 */ /* 0x000fca000800000f */
        /* <DEDUP_REMOVED lines=8> */
[----:B0-----:R-:W5:Y:S04]  /*f6c0*/  LD.E R21, desc[UR36][R18.64+0x1c] ;  /* 0x00001c2412157980 */ /* 0x001f68000c101900 */
[----:B------:R-:W5:Y:S04]  /*f6d0*/  LD.E R23, desc[UR36][R18.64+0x20] ;  /* 0x0000202412177980 */ /* 0x000f68000c101900 */
[----:B------:R-:W5:Y:S04]  /*f6e0*/  LD.E R25, desc[UR36][R18.64+0x24] ;  /* 0x0000242412197980 */ /* 0x000f68000c101900 */
[----:B-1----:R-:W5:Y:S04]  /*f6f0*/  LD.E R15, desc[UR36][R18.64+0x28] ;  /* 0x00002824120f7980 */ /* 0x002f68000c101900 */
[----:B------:R-:W5:Y:S04]  /*f700*/  LD.E R27, desc[UR36][R18.64+0x2c] ;  /* 0x00002c24121b7980 */ /* 0x000f68000c101900 */
[----:B------:R-:W5:Y:S04]  /*f710*/  LD.E R29, desc[UR36][R18.64+0x30] ;  /* 0x00003024121d7980 */ /* 0x000f68000c101900 */
[----:B------:R-:W5:Y:S04]  /*f720*/  LD.E R31, desc[UR36][R18.64+0x34] ;  /* 0x00003424121f7980 */ /* 0x000f68000c101900 */
[----:B------:R-:W5:Y:S04]  /*f730*/  LD.E R33, desc[UR36][R18.64+0x38] ;  /* 0x0000382412217980 */ /* 0x000f68000c101900 */
[----:B------:R-:W5:Y:S01]  /*f740*/  LD.E R35, desc[UR36][R18.64+0x3c] ;  /* 0x00003c2412237980 */ /* 0x000f62000c101900 */
[----:B------:R-:W-:-:S05]  /*f750*/  MOV R37, UR11 ;  /* 0x0000000b00257c02 */ /* 0x000fca0008000f00 */
[----:B--2---:R-:W-:-:S04]  /*f760*/  FFMA R0, R0, R37, UR10 ;  /* 0x0000000a00007e23 */ /* 0x004fc80008000025 */
[----:B---3--:R-:W-:-:S04]  /*f770*/  FFMA R0, R3, UR9, R0 ;  /* 0x0000000903007c23 */ /* 0x008fc80008000000 */
[----:B----4-:R-:W-:-:S04]  /*f780*/  FFMA R0, R7, UR8, R0 ;  /* 0x0000000807007c23 */ /* 0x010fc80008000000 */
[----:B-----5:R-:W-:-:S04]  /*f790*/  FFMA R0, R9, UR7, R0 ;  /* 0x0000000709007c23 */ /* 0x020fc80008000000 */
[----:B------:R-:W-:-:S04]  /*f7a0*/  FFMA R0, R11, UR6, R0 ;  /* 0x000000060b007c23 */ /* 0x000fc80008000000 */
[----:B------:R-:W-:-:S04]  /*f7b0*/  FFMA R0, R13, UR5, R0 ;  /* 0x000000050d007c23 */ /* 0x000fc80008000000 */
[----:B------:R-:W-:Y:S01]  /*f7c0*/  FFMA R0, R17, UR4, R0 ;  /* 0x0000000411007c23 */ /* 0x000fe20008000000 */
[----:B------:R-:W-:Y:S01]  /*f7d0*/  MOV R37, UR48 ;  /* 0x0000003000257c02 */ /* 0x000fe20008000f00 */
[----:B------:R-:W0:Y:S02]  /*f7e0*/  LDCU.64 UR4, c[0x0][0x398] ;  /* 0x00007300ff0477ac */ /* 0x000e240008000a00 */
[----:B------:R-:W-:-:S04]  /*f7f0*/  FFMA R0, R21, UR38, R0 ;  /* 0x0000002615007c23 */ /* 0x000fc80008000000 */
[----:B------:R-:W-:-:S04]  /*f800*/  FFMA R0, R23, UR39, R0 ;  /* 0x0000002717007c23 */ /* 0x000fc80008000000 */
[----:B------:R-:W-:-:S04]  /*f810*/  FFMA R0, R25, UR40, R0 ;  /* 0x0000002819007c23 */ /* 0x000fc80008000000 */
[----:B------:R-:W-:-:S04]  /*f820*/  FFMA R0, R15, UR41, R0 ;  /* 0x000000290f007c23 */ /* 0x000fc80008000000 */
[----:B------:R-:W-:-:S04]  /*f830*/  FFMA R0, R27, UR42, R0 ;  /* 0x0000002a1b007c23 */ /* 0x000fc80008000000 */
[----:B------:R-:W-:-:S04]  /*f840*/  FFMA R0, R29, UR43, R0 ;  /* 0x0000002b1d007c23 */ /* 0x000fc80008000000 */
        /* <DEDUP_REMOVED lines=19> */
[----:B-1----:R-:W5:Y:S01]  /*f980*/  LD.E R35, desc[UR36][R18.64+0x3c] ;  /* 0x00003c2412237980 */ /* 0x002f62000c101900 */
[----:B0-----:R-:W-:-:S04]  /*f990*/  UIADD3 UR4, UP0, UPT, UR4, 0x4, URZ ;  /* 0x0000000404047890 */ /* 0x001fc8000ff1e0ff */
[----:B------:R-:W-:Y:S01]  /*f9a0*/  UIADD3.X UR5, UPT, UPT, URZ, UR5, URZ, UP0, !UPT ;  /* 0x00000005ff057290 */ /* 0x000fe200087fe4ff */
[----:B------:R-:W-:Y:S01]  /*f9b0*/  BSSY.RECONVERGENT B0, `(.L_x_23) ;  /* 0x000009c000007945 */ /* 0x000fe20003800200 */
[----:B------:R-:W-:Y:S02]  /*f9c0*/  IADD3 R8, PT, PT, -R244, RZ, RZ ;  /* 0x000000fff4087210 */ /* 0x000fe40007ffe1ff */
[----:B------:R-:W-:Y:S01]  /*f9d0*/  MOV R2, UR4 ;  /* 0x0000000400027c02 */ /* 0x000fe20008000f00 */
[----:B--2---:R-:W-:-:S04]  /*f9e0*/  FFMA R0, R0, R37, UR47 ;  /* 0x0000002f00007e23 */ /* 0x004fc80008000025 */
[----:B---3--:R-:W-:-:S04]  /*f9f0*/  FFMA R0, R3, UR49, R0 ;  /* 0x0000003103007c23 */ /* 0x008fc80008000000 */
[----:B----4-:R-:W-:Y:S01]  /*fa00*/  FFMA R0, R7, UR50, R0 ;  /* 0x0000003207007c23 */ /* 0x010fe20008000000 */
[----:B------:R-:W0:Y:S01]  /*fa10*/  S2R R3, SR_TID.X ;  /* 0x0000000000037919 */ /* 0x000e220000002100 */
[----:B------:R-:W0:Y:S02]  /*fa20*/  LDC.64 R6, c[0x0][0x398] ;  /* 0x0000e600ff067b82 */ /* 0x000e240000000a00 */
[----:B-----5:R-:W-:-:S04]  /*fa30*/  FFMA R0, R9, UR51, R0 ;  /* 0x0000003309007c23 */ /* 0x020fc80008000000 */
        /* <DEDUP_REMOVED lines=10> */
[----:B------:R-:W-:Y:S01]  /*fae0*/  FFMA R0, R33, UR62, R0 ;  /* 0x0000003e21007c23 */ /* 0x000fe20008000000 */
[----:B0-----:R-:W-:-:S04]  /*faf0*/  IMAD.WIDE.U32 R6, R3, 0x4, R6 ;  /* 0x0000000403067825 */ /* 0x001fc800078e0006 */
[----:B------:R-:W-:-:S05]  /*fb00*/  FFMA R35, R35, UR63, R0 ;  /* 0x0000003f23237c23 */ /* 0x000fca0008000000 */
[----:B------:R0:W-:Y:S04]  /*fb10*/  ST.E desc[UR36][R4.64+0x24], R35 ;  /* 0x0000242304007985 */ /* 0x0001e8000c101924 */
[----:B------:R0:W-:Y:S01]  /*fb20*/  STG.E desc[UR36][R6.64], RZ ;  /* 0x000000ff06007986 */ /* 0x0001e2000c101924 */
[----:B------:R-:W-:Y:S02]  /*fb30*/  IADD3 R0, P0, PT, R4, 0x4, RZ ;  /* 0x0000000404007810 */ /* 0x000fe40007f1e0ff */
[----:B------:R-:W-:Y:S02]  /*fb40*/  MOV R3, RZ ;  /* 0x000000ff00037202 */ /* 0x000fe40000000f00 */
[----:B------:R-:W-:Y:S02]  /*fb50*/  IADD3.X R11, PT, PT, RZ, R5, RZ, P0, !PT ;  /* 0x00000005ff0b7210 */ /* 0x000fe400007fe4ff */
[----:B------:R-:W-:-:S07]  /*fb60*/  MOV R13, UR5 ;  /* 0x00000005000d7c02 */ /* 0x000fce0008000f00 */
.L_x_37:
[----:B0-----:R-:W-:Y:S02]  /*fb70*/  MOV R4, R0 ;  /* 0x0000000000047202 */ /* 0x001fe40000000f00 */
[----:B------:R-:W-:-:S05]  /*fb80*/  MOV R5, R11 ;  /* 0x0000000b00057202 */ /* 0x000fca0000000f00 */
[----:B-1----:R-:W2:Y:S01]  /*fb90*/  LD.E R7, desc[UR36][R4.64+-0x4] ;  /* 0xfffffc2404077980 */ /* 0x002ea2000c101900 */
[----:B------:R-:W-:Y:S01]  /*fba0*/  ISETP.NE.AND P0, PT, R8, RZ, PT ;  /* 0x000000ff0800720c */ /* 0x000fe20003f05270 */
[----:B------:R-:W-:Y:S03]  /*fbb0*/  BSSY.RECONVERGENT B1, `(.L_x_24) ;  /* 0x000000b000017945 */ /* 0x000fe60003800200 */
[----:B------:R-:W-:-:S05]  /*fbc0*/  FSEL R0, RZ, 1, P0 ;  /* 0x3f800000ff007808 */ /* 0x000fca0000000000 */
[----:B--2---:R-:W-:-:S04]  /*fbd0*/  FADD R32, R0, -R7 ;  /* 0x8000000700207221 */ /* 0x004fc80000000000 */
[----:B------:R-:W0:Y:S02]  /*fbe0*/  F2F.F64.F32 R10, R32 ;  /* 0x00000020000a7310 */ /* 0x000e240000201800 */
[----:B0-----:R-:W-:-:S10]  /*fbf0*/  DADD R6, -RZ, |R10| ;  /* 0x00000000ff067229 */ /* 0x001fd4000000050a */
[----:B------:R-:W-:Y:S02]  /*fc00*/  MOV R12, R6 ;  /* 0x00000006000c7202 */ /* 0x000fe40000000f00 */
[----:B------:R-:W-:Y:S02]  /*fc10*/  MOV R33, R7 ;  /* 0x0000000700217202 */ /* 0x000fe40000000f00 */
[----:B------:R-:W-:Y:S02]  /*fc20*/  MOV R6, R2 ;  /* 0x0000000200067202 */ /* 0x000fe40000000f00 */
[----:B------:R-:W-:Y:S02]  /*fc30*/  MOV R7, R13 ;  /* 0x0000000d00077202 */ /* 0x000fe40000000f00 */
[----:B------:R-:W-:-:S07]  /*fc40*/  MOV R2, 0xfc60 ;  /* 0x0000fc6000027802 */ /* 0x000fce0000000f00 */
[----:B------:R-:W-:Y:S05]  /*fc50*/  CALL.REL.NOINC `($img_result$__internal_accurate_pow) ;  /* 0x0000000800a47944 */ /* 0x000fea0003c00000 */
[----:B------:R-:W-:Y:S05]  /*fc60*/  BSYNC.RECONVERGENT B1 ;  /* 0x0000000000017941 */ /* 0x000fea0003800200 */
.L_x_24:
[----:B------:R-:W-:Y:S01]  /*fc70*/  DADD R12, R10, 2 ;  /* 0x400000000a0c7429 */ /* 0x000fe20000000000 */
[----:B------:R-:W-:Y:S01]  /*fc80*/  FSETP.NEU.AND P0, PT, R32, RZ, PT ;  /* 0x000000ff2000720b */ /* 0x000fe20003f0d000 */
[----:B------:R-:W-:Y:S08]  /*fc90*/  BSSY.RECONVERGENT B1, `(.L_x_25) ;  /* 0x000000c000017945 */ /* 0x000ff00003800200 */
[----:B------:R-:W-:-:S02]  /*fca0*/  LOP3.LUT R12, R13, 0x7ff00000, RZ, 0xc0, !PT ;  /* 0x7ff000000d0c7812 */ /* 0x000fc400078ec0ff */
[----:B------:R-:W-:Y:S02]  /*fcb0*/  FSEL R13, R14, RZ, P0 ;  /* 0x000000ff0e0d7208 */ /* 0x000fe40000000000 */
[----:B------:R-:W-:Y:S02]  /*fcc0*/  ISETP.NE.AND P1, PT, R12, 0x7ff00000, PT ;  /* 0x7ff000000c00780c */ /* 0x000fe40003f25270 */
[----:B------:R-:W-:-:S11]  /*fcd0*/  FSEL R12, R0, RZ, P0 ;  /* 0x000000ff000c7208 */ /* 0x000fd60000000000 */
[----:B------:R-:W-:Y:S05]  /*fce0*/  @P1 BRA `(.L_x_26) ;  /* 0x0000000000181947 */ /* 0x000fea0003800000 */
[----:B------:R-:W-:-:S13]  /*fcf0*/  FSETP.NAN.AND P0, PT, R32, R32, PT ;  /* 0x000000202000720b */ /* 0x000fda0003f08000 */
[----:B------:R-:W-:Y:S01]  /*fd00*/  @P0 DADD R12, R10, 2 ;  /* 0x400000000a0c0429 */ /* 0x000fe20000000000 */
[----:B------:R-:W-:Y:S10]  /*fd10*/  @P0 BRA `(.L_x_26) ;  /* 0x00000000000c0947 */ /* 0x000ff40003800000 */
[----:B------:R-:W-:-:S14]  /*fd20*/  DSETP.NEU.AND P0, PT, |R10|, +INF , PT ;  /* 0x7ff000000a00742a */ /* 0x000fdc0003f0d200 */
[----:B------:R-:W-:Y:S02]  /*fd30*/  @!P0 MOV R12, 0x0 ;  /* 0x00000000000c8802 */ /* 0x000fe40000000f00 */
[----:B------:R-:W-:-:S07]  /*fd40*/  @!P0 MOV R13, 0x7ff00000 ;  /* 0x7ff00000000d8802 */ /* 0x000fce0000000f00 */
.L_x_26:
[----:B------:R-:W-:Y:S05]  /*fd50*/  BSYNC.RECONVERGENT B1 ;  /* 0x0000000000017941 */ /* 0x000fea0003800200 */
.L_x_25:
[----:B------:R-:W0:Y:S01]  /*fd60*/  F2F.F32.F64 R12, R12 ;  /* 0x0000000c000c7310 */ /* 0x000e220000301000 */
[----:B------:R-:W-:Y:S01]  /*fd70*/  FSETP.NEU.AND P0, PT, R32, 1, PT ;  /* 0x3f8000002000780b */ /* 0x000fe20003f0d000 */
[----:B------:R-:W-:Y:S01]  /*fd80*/  HFMA2 R11, -RZ, RZ, 3.7421875, 0 ;  /* 0x437c0000ff0b7431 */ /* 0x000fe200000001ff */
[----:B------:R-:W-:Y:S01]  /*fd90*/  MOV R9, 0x3bbb989d ;  /* 0x3bbb989d00097802 */ /* 0x000fe20000000f00 */
[----:B------:R-:W-:Y:S01]  /*fda0*/  BSSY.RECONVERGENT B1, `(.L_x_27) ;  /* 0x0000016000017945 */ /* 0x000fe20003800200 */
[----:B0-----:R-:W-:-:S05]  /*fdb0*/  FSEL R0, -R12, -1, P0 ;  /* 0xbf8000000c007808 */ /* 0x001fca0000000100 */
[----:B------:R-:W-:-:S04]  /*fdc0*/  FFMA.SAT R2, R0, R9, 0.5 ;  /* 0x3f00000000027423 */ /* 0x000fc80000002009 */
[----:B------:R-:W-:-:S04]  /*fdd0*/  FFMA.RM R2, R2, R11, 12582913 ;  /* 0x4b40000102027423 */ /* 0x000fc8000000400b */
[C---:B------:R-:W-:Y:S01]  /*fde0*/  FADD R9, R2.reuse, -12583039 ;  /* 0xcb40007f02097421 */ /* 0x040fe20000000000 */
[----:B------:R-:W-:-:S03]  /*fdf0*/  SHF.L.U32 R2, R2, 0x17, RZ ;  /* 0x0000001702027819 */ /* 0x000fc600000006ff */
[----:B------:R-:W-:-:S04]  /*fe00*/  FFMA R9, R0, 1.4426950216293334961, -R9 ;  /* 0x3fb8aa3b00097823 */ /* 0x000fc80000000809 */
[----:B------:R-:W-:-:S06]  /*fe10*/  FFMA R9, R0, 1.925963033500011079e-08, R9 ;  /* 0x32a5706000097823 */ /* 0x000fcc0000000009 */
[----:B------:R-:W0:Y:S02]  /*fe20*/  MUFU.EX2 R9, R9 ;  /* 0x0000000900097308 */ /* 0x000e240000000800 */
[----:B0-----:R-:W-:-:S05]  /*fe30*/  FFMA R11, R2, R9, 1 ;  /* 0x3f800000020b7423 */ /* 0x001fca0000000009 */
[----:B------:R-:W-:-:S04]  /*fe40*/  IADD3 R0, PT, PT, R11, 0x1800000, RZ ;  /* 0x018000000b007810 */ /* 0x000fc80007ffe0ff */
[----:B------:R-:W-:-:S04]  /*fe50*/  LOP3.LUT R0, R0, 0x7f800000, RZ, 0xc0, !PT ;  /* 0x7f80000000007812 */ /* 0x000fc800078ec0ff */
[----:B------:R-:W-:-:S13]  /*fe60*/  ISETP.GT.U32.AND P0, PT, R0, 0x1ffffff, PT ;  /* 0x01ffffff0000780c */ /* 0x000fda0003f04070 */
[----:B------:R-:W-:Y:S05]  /*fe70*/  @P0 BRA `(.L_x_28) ;  /* 0x0000000000100947 */ /* 0x000fea0003800000 */
[----:B------:R-:W-:Y:S02]  /*fe80*/  MOV R2, R11 ;  /* 0x0000000b00027202 */ /* 0x000fe40000000f00 */
[----:B------:R-:W-:-:S07]  /*fe90*/  MOV R13, 0xfeb0 ;  /* 0x0000feb0000d7802 */ /* 0x000fce0000000f00 */
[----:B------:R-:W-:Y:S05]  /*fea0*/  CALL.REL.NOINC `($__internal_0_$__cuda_sm20_rcp_rn_f32_slowpath) ;  /* 0x0000000400387944 */ /* 0x000fea0003c00000 */
[----:B------:R-:W-:Y:S05]  /*feb0*/  BRA `(.L_x_29) ;  /* 0x0000000000107947 */ /* 0x000fea0003800000 */
.L_x_28:
[----:B------:R-:W0:Y:S02]  /*fec0*/  MUFU.RCP R0, R11 ;  /* 0x0000000b00007308 */ /* 0x000e240000001000 */
[----:B0-----:R-:W-:-:S04]  /*fed0*/  FFMA R2, R11, R0, -1 ;  /* 0xbf8000000b027423 */ /* 0x001fc80000000000 */
[----:B------:R-:W-:-:S04]  /*fee0*/  FADD.FTZ R9, -R2, -RZ ;  /* 0x800000ff02097221 */ /* 0x000fc80000010100 */
[----:B------:R-:W-:-:S07]  /*fef0*/  FFMA R0, R0, R9, R0 ;  /* 0x0000000900007223 */ /* 0x000fce0000000000 */
.L_x_29:
[----:B------:R-:W-:Y:S05]  /*ff00*/  BSYNC.RECONVERGENT B1 ;  /* 0x0000000000017941 */ /* 0x000fea0003800200 */
.L_x_27:
[----:B------:R-:W2:Y:S01]  /*ff10*/  LDG.E R9, desc[UR36][R6.64+-0x4] ;  /* 0xfffffc2406097981 */ /* 0x000ea2000c1e1900 */
[----:B------:R-:W-:Y:S01]  /*ff20*/  IADD3 R11, PT, PT, R3, 0x1, RZ ;  /* 0x00000001030b7810 */ /* 0x000fe20007ffe0ff */
[----:B--2---:R-:W-:-:S05]  /*ff30*/  FADD R9, R9, R0 ;  /* 0x0000000009097221 */ /* 0x004fca0000000000 */
[----:B------:R0:W-:Y:S04]  /*ff40*/  STG.E desc[UR36][R6.64+-0x4], R9 ;  /* 0xfffffc0906007986 */ /* 0x0001e8000c101924 */
[----:B------:R-:W2:Y:S01]  /*ff50*/  LD.E R13, desc[UR36][R4.64] ;  /* 0x00000024040d7980 */ /* 0x000ea2000c101900 */
[----:B------:R-:W-:Y:S01]  /*ff60*/  ISETP.NE.AND P0, PT, R11, R244, PT ;  /* 0x000000f40b00720c */ /* 0x000fe20003f05270 */
[----:B------:R-:W-:Y:S01]  /*ff70*/  BSSY.RECONVERGENT B1, `(.L_x_30) ;  /* 0x0000008000017945 */ /* 0x000fe20003800200 */
[----:B------:R-:W-:Y:S02]  /*ff80*/  MOV R2, 0xfff0 ;  /* 0x0000fff000027802 */ /* 0x000fe40000000f00 */
[----:B------:R-:W-:-:S05]  /*ff90*/  FSEL R0, RZ, 1, P0 ;  /* 0x3f800000ff007808 */ /* 0x000fca0000000000 */
[----:B--2---:R-:W-:-:S04]  /*ffa0*/  FADD R32, R0, -R13 ;  /* 0x8000000d00207221 */ /* 0x004fc80000000000 */
[----:B------:R-:W1:Y:S02]  /*ffb0*/  F2F.F64.F32 R10, R32 ;  /* 0x00000020000a7310 */ /* 0x000e640000201800 */
[----:B-1----:R-:W-:-:S10]  /*ffc0*/  DADD R12, -RZ, |R10| ;  /* 0x00000000ff0c7229 */ /* 0x002fd4000000050a */
[----:B0-----:R-:W-:-:S07]  /*ffd0*/  MOV R33, R13 ;  /* 0x0000000d00217202 */ /* 0x001fce0000000f00 */
[----:B------:R-:W-:Y:S05]  /*ffe0*/  CALL.REL.NOINC `($img_result$__internal_accurate_pow) ;  /* 0x0000000400c07944 */ /* 0x000fea0003c00000 */
[----:B------:R-:W-:Y:S05]  /*fff0*/  BSYNC.RECONVERGENT B1 ;  /* 0x0000000000017941 */ /* 0x000fea0003800200 */
.L_x_30:
        /* <DEDUP_REMOVED lines=9> */
[----:B------:R-:W-:Y:S05]  /*10090*/  @P0 BRA `(.L_x_33) ;  /* 0x0000000000140947 */ /* 0x000fea0003800000 */
[----:B------:R-:W-:-:S14]  /*100a0*/  DSETP.NEU.AND P0, PT, |R10|, +INF , PT ;  /* 0x7ff000000a00742a */ /* 0x000fdc0003f0d200 */
[----:B------:R-:W-:Y:S05]  /*100b0*/  @P0 BRA `(.L_x_32) ;  /* 0x0000000000100947 */ /* 0x000fea0003800000 */
[----:B------:R-:W-:Y:S02]  /*100c0*/  MOV R12, 0x0 ;  /* 0x00000000000c7802 */ /* 0x000fe40000000f00 */
[----:B------:R-:W-:Y:S01]  /*100d0*/  MOV R13, 0x7ff00000 ;  /* 0x7ff00000000d7802 */ /* 0x000fe20000000f00 */
[----:B------:R-:W-:Y:S06]  /*100e0*/  BRA `(.L_x_32) ;  /* 0x0000000000047947 */ /* 0x000fec0003800000 */
.L_x_33:
[----:B------:R-:W-:-:S11]  /*100f0*/  DADD R12, R10, 2 ;  /* 0x400000000a0c7429 */ /* 0x000fd60000000000 */
.L_x_32:
[----:B------:R-:W-:Y:S05]  /*10100*/  BSYNC.RECONVERGENT B1 ;  /* 0x0000000000017941 */ /* 0x000fea0003800200 */
.L_x_31:
        /* <DEDUP_REMOVED lines=22> */
.L_x_35:
[----:B------:R-:W0:Y:S02]  /*10270*/  MUFU.RCP R0, R11 ;  /* 0x0000000b00007308 */ /* 0x000e240000001000 */
[----:B0-----:R-:W-:-:S04]  /*10280*/  FFMA R2, R11, R0, -1 ;  /* 0xbf8000000b027423 */ /* 0x001fc80000000000 */
[----:B------:R-:W-:-:S04]  /*10290*/  FADD.FTZ R9, -R2, -RZ ;  /* 0x800000ff02097221 */ /* 0x000fc80000010100 */
[----:B------:R-:W-:-:S07]  /*102a0*/  FFMA R0, R0, R9, R0 ;  /* 0x0000000900007223 */ /* 0x000fce0000000000 */
.L_x_36:
[----:B------:R-:W-:Y:S05]  /*102b0*/  BSYNC.RECONVERGENT B1 ;  /* 0x0000000000017941 */ /* 0x000fea0003800200 */
.L_x_34:
[----:B------:R-:W2:Y:S01]  /*102c0*/  LDG.E R9, desc[UR36][R6.64] ;  /* 0x0000002406097981 */ /* 0x000ea2000c1e1900 */
[----:B------:R-:W-:Y:S02]  /*102d0*/  IADD3 R3, PT, PT, R3, 0x2, RZ ;  /* 0x0000000203037810 */ /* 0x000fe40007ffe0ff */
[----:B------:R-:W-:Y:S02]  /*102e0*/  IADD3 R2, P1, PT, R6, 0x8, RZ ;  /* 0x0000000806027810 */ /* 0x000fe40007f3e0ff */
[----:B------:R-:W-:Y:S02]  /*102f0*/  ISETP.NE.AND P0, PT, R3, 0xa, PT ;  /* 0x0000000a0300780c */ /* 0x000fe40003f05270 */
[----:B------:R-:W-:Y:S02]  /*10300*/  IADD3.X R13, PT, PT, RZ, R7, RZ, P1, !PT ;  /* 0x00000007ff0d7210 */ /* 0x000fe40000ffe4ff */
[----:B------:R-:W-:Y:S01]  /*10310*/  IADD3 R8, PT, PT, R8, 0x2, RZ ;  /* 0x0000000208087810 */ /* 0x000fe20007ffe0ff */
[----:B--2---:R-:W-:Y:S01]  /*10320*/  FADD R9, R9, R0 ;  /* 0x0000000009097221 */ /* 0x004fe20000000000 */
[----:B------:R-:W-:-:S04]  /*10330*/  IADD3 R0, P2, PT, R4, 0x8, RZ ;  /* 0x0000000804007810 */ /* 0x000fc80007f5e0ff */
[----:B------:R1:W-:Y:S01]  /*10340*/  STG.E desc[UR36][R6.64], R9 ;  /* 0x0000000906007986 */ /* 0x0003e2000c101924 */
[----:B------:R-:W-:Y:S02]  /*10350*/  IADD3.X R11, PT, PT, RZ, R5, RZ, P2, !PT ;  /* 0x00000005ff0b7210 */ /* 0x000fe400017fe4ff */
[----:B------:R-:W-:Y:S06]  /*10360*/  @P0 BRA `(.L_x_37) ;  /* 0xfffffff800000947 */ /* 0x000fec000383ffff */
[----:B------:R-:W-:Y:S05]  /*10370*/  BSYNC.RECONVERGENT B0 ;  /* 0x0000000000007941 */ /* 0x000fea0003800200 */
.L_x_23:
[----:B------:R-:W-:Y:S05]  /*10380*/  EXIT ;  /* 0x000000000000794d */ /* 0x000fea0003800000 */
        .weak           $__internal_0_$__cuda_sm20_rcp_rn_f32_slowpath
        .type           $__internal_0_$__cuda_sm20_rcp_rn_f32_slowpath,@function
        .size           $__internal_0_$__cuda_sm20_rcp_rn_f32_slowpath,($img_result$__internal_accurate_pow - $__internal_0_$__cuda_sm20_rcp_rn_f32_slowpath)
$__internal_0_$__cuda_sm20_rcp_rn_f32_slowpath:
[----:B------:R-:W-:Y:S01]  /*10390*/  SHF.L.U32 R0, R2, 0x1, RZ ;  /* 0x0000000102007819 */ /* 0x000fe200000006ff */
[----:B------:R-:W-:Y:S03]  /*103a0*/  BSSY.RECONVERGENT B2, `(.L_x_38) ;  /* 0x0000030000027945 */ /* 0x000fe60003800200 */
[----:B------:R-:W-:-:S04]  /*103b0*/  SHF.R.U32.HI R14, RZ, 0x18, R0 ;  /* 0x00000018ff0e7819 */ /* 0x000fc80000011600 */
[----:B------:R-:W-:-:S13]  /*103c0*/  ISETP.NE.U32.AND P0, PT, R14, RZ, PT ;  /* 0x000000ff0e00720c */ /* 0x000fda0003f05070 */
[----:B------:R-:W-:Y:S05]  /*103d0*/  @P0 BRA `(.L_x_39) ;  /* 0x0000000000280947 */ /* 0x000fea0003800000 */
[----:B------:R-:W-:-:S04]  /*103e0*/  SHF.L.U32 R0, R2, 0x1, RZ ;  /* 0x0000000102007819 */ /* 0x000fc800000006ff */
[----:B------:R-:W-:-:S13]  /*103f0*/  ISETP.NE.AND P0, PT, R0, RZ, PT ;  /* 0x000000ff0000720c */ /* 0x000fda0003f05270 */
[----:B------:R-:W-:Y:S01]  /*10400*/  @P0 FFMA R10, R2, 1.84467440737095516160e+19, RZ ;  /* 0x5f800000020a0823 */ /* 0x000fe200000000ff */
[----:B------:R-:W-:Y:S08]  /*10410*/  @!P0 MUFU.RCP R9, R2 ;  /* 0x0000000200098308 */ /* 0x000ff00000001000 */
[----:B------:R-:W0:Y:S02]  /*10420*/  @P0 MUFU.RCP R11, R10 ;  /* 0x0000000a000b0308 */ /* 0x000e240000001000 */
[----:B0-----:R-:W-:-:S04]  /*10430*/  @P0 FFMA R0, R10, R11, -1 ;  /* 0xbf8000000a000423 */ /* 0x001fc8000000000b */
[----:B------:R-:W-:-:S04]  /*10440*/  @P0 FADD.FTZ R0, -R0, -RZ ;  /* 0x800000ff00000221 */ /* 0x000fc80000010100 */
[----:B------:R-:W-:-:S04]  /*10450*/  @P0 FFMA R0, R11, R0, R11 ;  /* 0x000000000b000223 */ /* 0x000fc8000000000b */
[----:B------:R-:W-:Y:S01]  /*10460*/  @P0 FFMA R9, R0, 1.84467440737095516160e+19, RZ ;  /* 0x5f80000000090823 */ /* 0x000fe200000000ff */
[----:B------:R-:W-:Y:S06]  /*10470*/  BRA `(.L_x_40) ;  /* 0x0000000000887947 */ /* 0x000fec0003800000 */
.L_x_39:
[----:B------:R-:W-:-:S04]  /*10480*/  IADD3 R15, PT, PT, R14, -0xfd, RZ ;  /* 0xffffff030e0f7810 */ /* 0x000fc80007ffe0ff */
[----:B------:R-:W-:-:S13]  /*10490*/  ISETP.GT.U32.AND P0, PT, R15, 0x1, PT ;  /* 0x000000010f00780c */ /* 0x000fda0003f04070 */
[----:B------:R-:W-:Y:S05]  /*104a0*/  @P0 BRA `(.L_x_41) ;  /* 0x0000000000780947 */ /* 0x000fea0003800000 */
[----:B------:R-:W-:Y:S02]  /*104b0*/  LOP3.LUT R0, R2, 0x7fffff, RZ, 0xc0, !PT ;  /* 0x007fffff02007812 */ /* 0x000fe400078ec0ff */
[----:B------:R-:W-:Y:S02]  /*104c0*/  MOV R12, 0x3 ;  /* 0x00000003000c7802 */ /* 0x000fe40000000f00 */
[----:B------:R-:W-:Y:S02]  /*104d0*/  LOP3.LUT R0, R0, 0x3f800000, RZ, 0xfc, !PT ;  /* 0x3f80000000007812 */ /* 0x000fe400078efcff */
[----:B------:R-:W-:Y:S02]  /*104e0*/  SHF.L.U32 R12, R12, R15, RZ ;  /* 0x0000000f0c0c7219 */ /* 0x000fe400000006ff */
[----:B------:R-:W0:Y:S02]  /*104f0*/  MUFU.RCP R9, R0 ;  /* 0x0000000000097308 */ /* 0x000e240000001000 */
[----:B0-----:R-:W-:-:S04]  /*10500*/  FFMA R10, R0, R9, -1 ;  /* 0xbf800000000a7423 */ /* 0x001fc80000000009 */
[----:B------:R-:W-:-:S04]  /*10510*/  FADD.FTZ R10, -R10, -RZ ;  /* 0x800000ff0a0a7221 */ /* 0x000fc80000010100 */
[CCC-:B------:R-:W-:Y:S01]  /*10520*/  FFMA.RM R11, R9.reuse, R10.reuse, R9.reuse ;  /* 0x0000000a090b7223 */ /* 0x1c0fe20000004009 */
[----:B------:R-:W-:-:S04]  /*10530*/  FFMA.RP R10, R9, R10, R9 ;  /* 0x0000000a090a7223 */ /* 0x000fc80000008009 */
[C---:B------:R-:W-:Y:S02]  /*10540*/  LOP3.LUT R9, R11.reuse, 0x7fffff, RZ, 0xc0, !PT ;  /* 0x007fffff0b097812 */ /* 0x040fe400078ec0ff */
[----:B------:R-:W-:Y:S02]  /*10550*/  FSETP.NEU.FTZ.AND P0, PT, R11, R10, PT ;  /* 0x0000000a0b00720b */ /* 0x000fe40003f1d000 */
[----:B------:R-:W-:Y:S02]  /*10560*/  LOP3.LUT R9, R9, 0x800000, RZ, 0xfc, !PT ;  /* 0x0080000009097812 */ /* 0x000fe400078efcff */
[----:B------:R-:W-:Y:S02]  /*10570*/  SEL R10, RZ, 0xffffffff, !P0 ;  /* 0xffffffffff0a7807 */ /* 0x000fe40004000000 */
[----:B------:R-:W-:Y:S02]  /*10580*/  LOP3.LUT R12, R12, R9, RZ, 0xc0, !PT ;  /* 0x000000090c0c7212 */ /* 0x000fe400078ec0ff */
[----:B------:R-:W-:-:S02]  /*10590*/  IADD3 R10, PT, PT, -R10, RZ, RZ ;  /* 0x000000ff0a0a7210 */ /* 0x000fc40007ffe1ff */
[-C--:B------:R-:W-:Y:S02]  /*105a0*/  SHF.R.U32.HI R12, RZ, R15.reuse, R12 ;  /* 0x0000000fff0c7219 */ /* 0x080fe4000001160c */
[----:B------:R-:W-:Y:S02]  /*105b0*/  LOP3.LUT P1, RZ, R10, R15, R9, 0xf8, !PT ;  /* 0x0000000f0aff7212 */ /* 0x000fe4000782f809 */
[C---:B------:R-:W-:Y:S02]  /*105c0*/  LOP3.LUT P0, RZ, R12.reuse, 0x1, RZ, 0xc0, !PT ;  /* 0x000000010cff7812 */ /* 0x040fe4000780c0ff */
[----:B------:R-:W-:-:S04]  /*105d0*/  LOP3.LUT P2, RZ, R12, 0x2, RZ, 0xc0, !PT ;  /* 0x000000020cff7812 */ /* 0x000fc8000784c0ff */
[----:B------:R-:W-:Y:S02]  /*105e0*/  PLOP3.LUT P0, PT, P0, P1, P2, 0xe0, 0x0 ;  /* 0x000000000000781c */ /* 0x000fe40000703c20 */
[----:B------:R-:W-:Y:S02]  /*105f0*/  LOP3.LUT P1, RZ, R2, 0x7fffff, RZ, 0xc0, !PT ;  /* 0x007fffff02ff7812 */ /* 0x000fe4000782c0ff */
[----:B------:R-:W-:-:S04]  /*10600*/  SEL R0, RZ, 0x1, !P0 ;  /* 0x00000001ff007807 */ /* 0x000fc80004000000 */
[----:B------:R-:W-:-:S04]  /*10610*/  IADD3 R0, PT, PT, -R0, RZ, RZ ;  /* 0x000000ff00007210 */ /* 0x000fc80007ffe1ff */
[----:B------:R-:W-:Y:S02]  /*10620*/  ISETP.GE.AND P0, PT, R0, RZ, PT ;  /* 0x000000ff0000720c */ /* 0x000fe40003f06270 */
[----:B------:R-:W-:-:S04]  /*10630*/  IADD3 R0, PT, PT, R14, -0xfc, RZ ;  /* 0xffffff040e007810 */ /* 0x000fc80007ffe0ff */
[----:B------:R-:W-:-:S07]  /*10640*/  SHF.R.U32.HI R9, RZ, R0, R9 ;  /* 0x00000000ff097219 */ /* 0x000fce0000011609 */
[----:B------:R-:W-:-:S04]  /*10650*/  @!P0 IADD3 R9, PT, PT, R9, 0x1, RZ ;  /* 0x0000000109098810 */ /* 0x000fc80007ffe0ff */
[----:B------:R-:W-:-:S04]  /*10660*/  @!P1 SHF.L.U32 R9, R9, 0x1, RZ ;  /* 0x0000000109099819 */ /* 0x000fc800000006ff */
[----:B------:R-:W-:Y:S01]  /*10670*/  LOP3.LUT R9, R9, 0x80000000, R2, 0xf8, !PT ;  /* 0x8000000009097812 */ /* 0x000fe200078ef802 */
[----:B------:R-:W-:Y:S06]  /*10680*/  BRA `(.L_x_40) ;  /* 0x0000000000047947 */ /* 0x000fec0003800000 */
.L_x_41:
[----:B------:R0:W1:Y:S02]  /*10690*/  MUFU.RCP R9, R2 ;  /* 0x0000000200097308 */ /* 0x0000640000001000 */
.L_x_40:
[----:B------:R-:W-:Y:S05]  /*106a0*/  BSYNC.RECONVERGENT B2 ;  /* 0x0000000000027941 */ /* 0x000fea0003800200 */
.L_x_38:
[----:B------:R-:W-:Y:S01]  /*106b0*/  HFMA2 R11, -RZ, RZ, 0, 0 ;  /* 0x00000000ff0b7431 */ /* 0x000fe200000001ff */
[----:B------:R-:W-:Y:S02]  /*106c0*/  MOV R10, R13 ;  /* 0x0000000d000a7202 */ /* 0x000fe40000000f00 */
[----:B-1----:R-:W-:Y:S02]  /*106d0*/  MOV R0, R9 ;  /* 0x0000000900007202 */ /* 0x002fe40000000f00 */
[----:B0-----:R-:W-:Y:S05]  /*106e0*/  RET.REL.NODEC R10 `(img_result) ;  /* 0xfffffef80a447950 */ /* 0x001fea0003c3ffff */
        .type           $img_result$__internal_accurate_pow,@function
        .size           $img_result$__internal_accurate_pow,(.L_x_45 - $img_result$__internal_accurate_pow)
$img_result$__internal_accurate_pow:
[----:B------:R-:W-:Y:S01]  /*106f0*/  ISETP.GT.U32.AND P0, PT, R33, 0xfffff, PT ;  /* 0x000fffff2100780c */ /* 0x000fe20003f04070 */
[----:B------:R-:W-:Y:S01]  /*10700*/  HFMA2 R23, -RZ, RZ, 1.703125, -23840 ;  /* 0x3ed0f5d2ff177431 */ /* 0x000fe200000001ff */
[-C--:B------:R-:W-:Y:S01]  /*10710*/  MOV R13, R33.reuse ;  /* 0x00000021000d7202 */ /* 0x080fe20000000f00 */
[----:B------:R-:W-:Y:S01]  /*10720*/  UMOV UR4, 0x7d2cafe2 ;  /* 0x7d2cafe200047882 */ /* 0x000fe20000000000 */
[----:B------:R-:W-:Y:S01]  /*10730*/  MOV R0, R33 ;  /* 0x0000002100007202 */ /* 0x000fe20000000f00 */
[----:B------:R-:W-:Y:S01]  /*10740*/  UMOV UR5, 0x3eb0f5ff ;  /* 0x3eb0f5ff00057882 */ /* 0x000fe20000000000 */
[----:B------:R-:W-:Y:S01]  /*10750*/  MOV R16, RZ ;  /* 0x000000ff00107202 */ /* 0x000fe20000000f00 */
[----:B------:R-:W-:Y:S01]  /*10760*/  UMOV UR6, 0x3b39803f ;  /* 0x3b39803f00067882 */ /* 0x000fe20000000000 */
[----:B------:R-:W-:Y:S01]  /*10770*/  MOV R22, 0x41ad3b5a ;  /* 0x41ad3b5a00167802 */ /* 0x000fe20000000f00 */
[----:B------:R-:W-:-:S04]  /*10780*/  UMOV UR7, 0x3c7abc9e ;  /* 0x3c7abc9e00077882 */ /* 0x000fc80000000000 */
[----:B------:R-:W-:-:S10]  /*10790*/  @!P0 DMUL R34, R12, 1.80143985094819840000e+16 ;  /* 0x435000000c228828 */ /* 0x000fd40000000000 */
[----:B------:R-:W-:Y:S02]  /*107a0*/  @!P0 MOV R0, R35 ;  /* 0x0000002300008202 */ /* 0x000fe40000000f00 */
[----:B------:R-:W-:Y:S02]  /*107b0*/  @!P0 MOV R12, R34 ;  /* 0x00000022000c8202 */ /* 0x000fe40000000f00 */
[----:B------:R-:W-:-:S04]  /*107c0*/  LOP3.LUT R0, R0, 0x800fffff, RZ, 0xc0, !PT ;  /* 0x800fffff00007812 */ /* 0x000fc800078ec0ff */
[----:B------:R-:W-:Y:S02]  /*107d0*/  LOP3.LUT R13, R0, 0x3ff00000, RZ, 0xfc, !PT ;  /* 0x3ff00000000d7812 */ /* 0x000fe400078efcff */
[----:B------:R-:W-:Y:S02]  /*107e0*/  SHF.R.U32.HI R0, RZ, 0x14, R33 ;  /* 0x00000014ff007819 */ /* 0x000fe40000011621 */
[----:B------:R-:W-:Y:S02]  /*107f0*/  ISETP.GE.U32.AND P1, PT, R13, 0x3ff6a09f, PT ;  /* 0x3ff6a09f0d00780c */ /* 0x000fe40003f26070 */
[----:B------:R-:W-:-:S11]  /*10800*/  @!P0 LEA.HI R0, R35, 0xffffffca, RZ, 0xc ;  /* 0xffffffca23008811 */ /* 0x000fd600078f60ff */
[----:B------:R-:W-:-:S04]  /*10810*/  @P1 IADD3 R9, PT, PT, R13, -0x100000, RZ ;  /* 0xfff000000d091810 */ /* 0x000fc80007ffe0ff */
[----:B------:R-:W-:-:S06]  /*10820*/  @P1 MOV R13, R9 ;  /* 0x00000009000d1202 */ /* 0x000fcc0000000f00 */
[C---:B------:R-:W-:Y:S02]  /*10830*/  DADD R14, R12.reuse, 1 ;  /* 0x3ff000000c0e7429 */ /* 0x040fe40000000000 */
[----:B------:R-:W-:-:S04]  /*10840*/  DADD R12, R12, -1 ;  /* 0xbff000000c0c7429 */ /* 0x000fc80000000000 */
[----:B------:R-:W0:Y:S02]  /*10850*/  MUFU.RCP64H R17, R15 ;  /* 0x0000000f00117308 */ /* 0x000e240000001800 */
[----:B0-----:R-:W-:-:S08]  /*10860*/  DFMA R18, -R14, R16, 1 ;  /* 0x3ff000000e12742b */ /* 0x001fd00000000110 */
[----:B------:R-:W-:-:S08]  /*10870*/  DFMA R18, R18, R18, R18 ;  /* 0x000000121212722b */ /* 0x000fd00000000012 */
[----:B------:R-:W-:-:S08]  /*10880*/  DFMA R18, R16, R18, R16 ;  /* 0x000000121012722b */ /* 0x000fd00000000010 */
[----:B------:R-:W-:-:S08]  /*10890*/  DMUL R16, R12, R18 ;  /* 0x000000120c107228 */ /* 0x000fd00000000000 */
[----:B------:R-:W-:-:S08]  /*108a0*/  DFMA R16, R12, R18, R16 ;  /* 0x000000120c10722b */ /* 0x000fd00000000010 */
[CC--:B------:R-:W-:Y:S02]  /*108b0*/  DMUL R20, R16.reuse, R16.reuse ;  /* 0x0000001010147228 */ /* 0x0c0fe40000000000 */
[----:B------:R-:W-:-:S06]  /*108c0*/  DMUL R28, R16, R16 ;  /* 0x00000010101c7228 */ /* 0x000fcc0000000000 */
[----:B------:R-:W-:Y:S01]  /*108d0*/  DFMA R14, R20, UR4, R22 ;  /* 0x00000004140e7c2b */ /* 0x000fe20008000016 */
[----:B------:R-:W-:Y:S01]  /*108e0*/  UMOV UR4, 0x75488a3f ;  /* 0x75488a3f00047882 */ /* 0x000fe20000000000 */
[----:B------:R-:W-:Y:S01]  /*108f0*/  UMOV UR5, 0x3ef3b20a ;  /* 0x3ef3b20a00057882 */ /* 0x000fe20000000000 */
[----:B------:R-:W-:-:S05]  /*10900*/  DADD R22, R12, -R16 ;  /* 0x000000000c167229 */ /* 0x000fca0000000810 */
[----:B------:R-:W-:Y:S01]  /*10910*/  DFMA R14, R20, R14, UR4 ;  /* 0x00000004140e7e2b */ /* 0x000fe2000800000e */
[----:B------:R-:W-:Y:S01]  /*10920*/  UMOV UR4, 0xe4faecd5 ;  /* 0xe4faecd500047882 */ /* 0x000fe20000000000 */
[----:B------:R-:W-:Y:S01]  /*10930*/  UMOV UR5, 0x3f1745cd ;  /* 0x3f1745cd00057882 */ /* 0x000fe20000000000 */
[----:B------:R-:W-:-:S05]  /*10940*/  DADD R22, R22, R22 ;  /* 0x0000000016167229 */ /* 0x000fca0000000016 */
[----:B------:R-:W-:Y:S01]  /*10950*/  DFMA R14, R20, R14, UR4 ;  /* 0x00000004140e7e2b */ /* 0x000fe2000800000e */
[----:B------:R-:W-:Y:S01]  /*10960*/  UMOV UR4, 0x258a578b ;  /* 0x258a578b00047882 */ /* 0x000fe20000000000 */
[----:B------:R-:W-:Y:S01]  /*10970*/  UMOV UR5, 0x3f3c71c7 ;  /* 0x3f3c71c700057882 */ /* 0x000fe20000000000 */
[----:B------:R-:W-:-:S05]  /*10980*/  DFMA R22, R12, -R16, R22 ;  /* 0x800000100c16722b */ /* 0x000fca0000000016 */
[----:B------:R-:W-:Y:S01]  /*10990*/  DFMA R14, R20, R14, UR4 ;  /* 0x00000004140e7e2b */ /* 0x000fe2000800000e */
[----:B------:R-:W-:Y:S01]  /*109a0*/  UMOV UR4, 0x9242b910 ;  /* 0x9242b91000047882 */ /* 0x000fe20000000000 */
[----:B------:R-:W-:Y:S01]  /*109b0*/  UMOV UR5, 0x3f624924 ;  /* 0x3f62492400057882 */ /* 0x000fe20000000000 */
[----:B------:R-:W-:-:S05]  /*109c0*/  DMUL R22, R18, R22 ;  /* 0x0000001612167228 */ /* 0x000fca0000000000 */
[----:B------:R-:W-:Y:S01]  /*109d0*/  DFMA R14, R20, R14, UR4 ;  /* 0x00000004140e7e2b */ /* 0x000fe2000800000e */
[----:B------:R-:W-:Y:S01]  /*109e0*/  UMOV UR4, 0x99999dfb ;  /* 0x99999dfb00047882 */ /* 0x000fe20000000000 */
[----:B------:R-:W-:-:S03]  /*109f0*/  UMOV UR5, 0x3f899999 ;  /* 0x3f89999900057882 */ /* 0x000fc60000000000 */
[----:B------:R-:W-:Y:S02]  /*10a00*/  IADD3 R19, PT, PT, R23, 0x100000, RZ ;  /* 0x0010000017137810 */ /* 0x000fe40007ffe0ff */
[----:B------:R-:W-:Y:S01]  /*10a10*/  MOV R18, R22 ;  /* 0x0000001600127202 */ /* 0x000fe20000000f00 */
[----:B------:R-:W-:Y:S01]  /*10a20*/  DFMA R14, R20, R14, UR4 ;  /* 0x00000004140e7e2b */ /* 0x000fe2000800000e */
[----:B------:R-:W-:Y:S01]  /*10a30*/  UMOV UR4, 0x55555555 ;  /* 0x5555555500047882 */ /* 0x000fe20000000000 */
[----:B------:R-:W-:-:S06]  /*10a40*/  UMOV UR5, 0x3fb55555 ;  /* 0x3fb5555500057882 */ /* 0x000fcc0000000000 */
[----:B------:R-:W-:-:S08]  /*10a50*/  DFMA R24, R20, R14, UR4 ;  /* 0x0000000414187e2b */ /* 0x000fd0000800000e */
[----:B------:R-:W-:Y:S01]  /*10a60*/  DADD R26, -R24, UR4 ;  /* 0x00000004181a7e29 */ /* 0x000fe20008000100 */
[----:B------:R-:W-:Y:S01]  /*10a70*/  UMOV UR4, 0xb9e7b0 ;  /* 0x00b9e7b000047882 */ /* 0x000fe20000000000 */
[----:B------:R-:W-:-:S06]  /*10a80*/  UMOV UR5, 0x3c46a4cb ;  /* 0x3c46a4cb00057882 */ /* 0x000fcc0000000000 */
[----:B------:R-:W-:Y:S02]  /*10a90*/  DFMA R26, R20, R14, R26 ;  /* 0x0000000e141a722b */ /* 0x000fe4000000001a */
[C---:B------:R-:W-:Y:S02]  /*10aa0*/  DMUL R20, R16.reuse, R28 ;  /* 0x0000001c10147228 */ /* 0x040fe40000000000 */
[----:B------:R-:W-:-:S04]  /*10ab0*/  DFMA R14, R16, R16, -R28 ;  /* 0x00000010100e722b */ /* 0x000fc8000000081c */
[----:B------:R-:W-:Y:S01]  /*10ac0*/  DADD R26, R26, -UR4 ;  /* 0x800000041a1a7e29 */ /* 0x000fe20008000000 */
[----:B------:R-:W-:Y:S01]  /*10ad0*/  UMOV UR4, 0x80000000 ;  /* 0x8000000000047882 */ /* 0x000fe20000000000 */
[C---:B------:R-:W-:Y:S01]  /*10ae0*/  DFMA R30, R16.reuse, R28, -R20 ;  /* 0x0000001c101e722b */ /* 0x040fe20000000814 */
[----:B------:R-:W-:Y:S01]  /*10af0*/  UMOV UR5, 0x43300000 ;  /* 0x4330000000057882 */ /* 0x000fe20000000000 */
[----:B------:R-:W-:-:S04]  /*10b00*/  DFMA R14, R16, R18, R14 ;  /* 0x00000012100e722b */ /* 0x000fc8000000000e */
[----:B------:R-:W-:Y:S02]  /*10b10*/  DADD R12, R24, R26 ;  /* 0x00000000180c7229 */ /* 0x000fe4000000001a */
[----:B------:R-:W-:-:S06]  /*10b20*/  DFMA R30, R22, R28, R30 ;  /* 0x0000001c161e722b */ /* 0x000fcc000000001e */
[----:B------:R-:W-:Y:S02]  /*10b30*/  DMUL R18, R12, R20 ;  /* 0x000000140c127228 */ /* 0x000fe40000000000 */
[----:B------:R-:W-:Y:S02]  /*10b40*/  DFMA R14, R16, R14, R30 ;  /* 0x0000000e100e722b */ /* 0x000fe4000000001e */
[----:B------:R-:W-:-:S04]  /*10b50*/  DADD R24, R24, -R12 ;  /* 0x0000000018187229 */ /* 0x000fc8000000080c */
[----:B------:R-:W-:-:S04]  /*10b60*/  DFMA R28, R12, R20, -R18 ;  /* 0x000000140c1c722b */ /* 0x000fc80000000812 */
[----:B------:R-:W-:-:S04]  /*10b70*/  DADD R24, R26, R24 ;  /* 0x000000001a187229 */ /* 0x000fc80000000018 */
[----:B------:R-:W-:-:S08]  /*10b80*/  DFMA R14, R12, R14, R28 ;  /* 0x0000000e0c0e722b */ /* 0x000fd0000000001c */
[----:B------:R-:W-:-:S08]  /*10b90*/  DFMA R14, R24, R20, R14 ;  /* 0x00000014180e722b */ /* 0x000fd0000000000e */
[----:B------:R-:W-:-:S08]  /*10ba0*/  DADD R12, R18, R14 ;  /* 0x00000000120c7229 */ /* 0x000fd0000000000e */
[--C-:B------:R-:W-:Y:S02]  /*10bb0*/  DADD R20, R16, R12.reuse ;  /* 0x0000000010147229 */ /* 0x100fe4000000000c */
[----:B------:R-:W-:-:S06]  /*10bc0*/  DADD R18, R18, -R12 ;  /* 0x0000000012127229 */ /* 0x000fcc000000080c */
[----:B------:R-:W-:Y:S02]  /*10bd0*/  DADD R16, R16, -R20 ;  /* 0x0000000010107229 */ /* 0x000fe40000000814 */
[----:B------:R-:W-:-:S06]  /*10be0*/  DADD R18, R14, R18 ;  /* 0x000000000e127229 */ /* 0x000fcc0000000012 */
[----:B------:R-:W-:Y:S01]  /*10bf0*/  DADD R16, R12, R16 ;  /* 0x000000000c107229 */ /* 0x000fe20000000010 */
[C---:B------:R-:W-:Y:S01]  /*10c00*/  IADD3 R12, PT, PT, R0.reuse, -0x3ff, RZ ;  /* 0xfffffc01000c7810 */ /* 0x040fe20007ffe0ff */
[----:B------:R-:W-:Y:S01]  /*10c10*/  HFMA2 R13, -RZ, RZ, 3.59375, 0 ;  /* 0x43300000ff0d7431 */ /* 0x000fe200000001ff */
[----:B------:R-:W-:-:S05]  /*10c20*/  @P1 IADD3 R12, PT, PT, R0, -0x3fe, RZ ;  /* 0xfffffc02000c1810 */ /* 0x000fca0007ffe0ff */
[----:B------:R-:W-:Y:S01]  /*10c30*/  DADD R16, R18, R16 ;  /* 0x0000000012107229 */ /* 0x000fe20000000010 */
[----:B------:R-:W-:-:S06]  /*10c40*/  LOP3.LUT R12, R12, 0x80000000, RZ, 0x3c, !PT ;  /* 0x800000000c0c7812 */ /* 0x000fcc00078e3cff */
[----:B------:R-:W-:Y:S01]  /*10c50*/  DADD R14, R12, -UR4 ;  /* 0x800000040c0e7e29 */ /* 0x000fe20008000000 */
[----:B------:R-:W-:Y:S01]  /*10c60*/  UMOV UR4, 0xfefa39ef ;  /* 0xfefa39ef00047882 */ /* 0x000fe20000000000 */
[----:B------:R-:W-:Y:S01]  /*10c70*/  DADD R16, R22, R16 ;  /* 0x0000000016107229 */ /* 0x000fe20000000010 */
[----:B------:R-:W-:-:S07]  /*10c80*/  UMOV UR5, 0x3fe62e42 ;  /* 0x3fe62e4200057882 */ /* 0x000fce0000000000 */
[----:B------:R-:W-:-:S08]  /*10c90*/  DADD R12, R20, R16 ;  /* 0x00000000140c7229 */ /* 0x000fd00000000010 */
[--C-:B------:R-:W-:Y:S02]  /*10ca0*/  DFMA R18, R14, UR4, R12.reuse ;  /* 0x000000040e127c2b */ /* 0x100fe4000800000c */
[----:B------:R-:W-:-:S06]  /*10cb0*/  DADD R20, R20, -R12 ;  /* 0x0000000014147229 */ /* 0x000fcc000000080c */
[----:B------:R-:W-:Y:S02]  /*10cc0*/  DFMA R22, R14, -UR4, R18 ;  /* 0x800000040e167c2b */ /* 0x000fe40008000012 */
[----:B------:R-:W-:Y:S01]  /*10cd0*/  DADD R20, R16, R20 ;  /* 0x0000000010147229 */ /* 0x000fe20000000014 */
[----:B------:R-:W-:Y:S01]  /*10ce0*/  HFMA2 R17, -RZ, RZ, 1.9912109375, 0.00128841400146484375 ;  /* 0x3ff71547ff117431 */ /* 0x000fe200000001ff */
[----:B------:R-:W-:-:S04]  /*10cf0*/  MOV R16, 0x652b82fe ;  /* 0x652b82fe00107802 */ /* 0x000fc80000000f00 */
[----:B------:R-:W-:-:S08]  /*10d00*/  DADD R22, -R12, R22 ;  /* 0x000000000c167229 */ /* 0x000fd00000000116 */
[----:B------:R-:W-:-:S08]  /*10d10*/  DADD R20, R20, -R22 ;  /* 0x0000000014147229 */ /* 0x000fd00000000816 */
[----:B------:R-:W-:-:S08]  /*10d20*/  DFMA R20, R14, UR6, R20 ;  /* 0x000000060e147c2b */ /* 0x000fd00008000014 */
[----:B------:R-:W-:-:S08]  /*10d30*/  DADD R12, R18, R20 ;  /* 0x00000000120c7229 */ /* 0x000fd00000000014 */
[----:B------:R-:W-:Y:S02]  /*10d40*/  DADD R18, R18, -R12 ;  /* 0x0000000012127229 */ /* 0x000fe4000000080c */
[----:B------:R-:W-:-:S06]  /*10d50*/  DMUL R14, R12, 2 ;  /* 0x400000000c0e7828 */ /* 0x000fcc0000000000 */
[----:B------:R-:W-:Y:S02]  /*10d60*/  DADD R18, R20, R18 ;  /* 0x0000000014127229 */ /* 0x000fe40000000012 */
[----:B------:R-:W-:-:S08]  /*10d70*/  DFMA R12, R12, 2, -R14 ;  /* 0x400000000c0c782b */ /* 0x000fd0000000080e */
[----:B------:R-:W-:-:S08]  /*10d80*/  DFMA R12, R18, 2, R12 ;  /* 0x40000000120c782b */ /* 0x000fd0000000000c */
[----:B------:R-:W-:-:S08]  /*10d90*/  DADD R20, R14, R12 ;  /* 0x000000000e147229 */ /* 0x000fd0000000000c */
[----:B------:R-:W-:Y:S02]  /*10da0*/  DFMA R22, R20, R16, 6.75539944105574400000e+15 ;  /* 0x433800001416742b */ /* 0x000fe40000000010 */
[----:B------:R-:W-:Y:S01]  /*10db0*/  FSETP.GEU.AND P0, PT, |R21|, 4.1917929649353027344, PT ;  /* 0x4086232b1500780b */ /* 0x000fe20003f0e200 */
[----:B------:R-:W-:-:S05]  /*10dc0*/  DADD R14, R14, -R20 ;  /* 0x000000000e0e7229 */ /* 0x000fca0000000814 */
[----:B------:R-:W-:-:S08]  /*10dd0*/  DADD R16, R22, -6.75539944105574400000e+15 ;  /* 0xc338000016107429 */ /* 0x000fd00000000000 */
[----:B------:R-:W-:Y:S01]  /*10de0*/  DFMA R18, R16, -UR4, R20 ;  /* 0x8000000410127c2b */ /* 0x000fe20008000014 */
[----:B------:R-:W-:Y:S01]  /*10df0*/  UMOV UR4, 0x3b39803f ;  /* 0x3b39803f00047882 */ /* 0x000fe20000000000 */
[----:B------:R-:W-:-:S06]  /*10e00*/  UMOV UR5, 0x3c7abc9e ;  /* 0x3c7abc9e00057882 */ /* 0x000fcc0000000000 */
[----:B------:R-:W-:Y:S01]  /*10e10*/  DFMA R18, R16, -UR4, R18 ;  /* 0x8000000410127c2b */ /* 0x000fe20008000012 */
[----:B------:R-:W-:Y:S01]  /*10e20*/  UMOV UR4, 0x69ce2bdf ;  /* 0x69ce2bdf00047882 */ /* 0x000fe20000000000 */
[----:B------:R-:W-:Y:S01]  /*10e30*/  HFMA2 R17, -RZ, RZ, 1.642578125, -0.00021207332611083984375 ;  /* 0x3e928af3ff117431 */ /* 0x000fe200000001ff */
[----:B------:R-:W-:Y:S01]  /*10e40*/  MOV R16, 0xfca213ea ;  /* 0xfca213ea00107802 */ /* 0x000fe20000000f00 */
[----:B------:R-:W-:-:S05]  /*10e50*/  UMOV UR5, 0x3e5ade15 ;  /* 0x3e5ade1500057882 */ /* 0x000fca0000000000 */
[----:B------:R-:W-:Y:S01]  /*10e60*/  DFMA R16, R18, UR4, R16 ;  /* 0x0000000412107c2b */ /* 0x000fe20008000010 */
[----:B------:R-:W-:Y:S01]  /*10e70*/  UMOV UR4, 0x62401315 ;  /* 0x6240131500047882 */ /* 0x000fe20000000000 */
[----:B------:R-:W-:-:S06]  /*10e80*/  UMOV UR5, 0x3ec71dee ;  /* 0x3ec71dee00057882 */ /* 0x000fcc0000000000 */
[----:B------:R-:W-:Y:S01]  /*10e90*/  DFMA R16, R18, R16, UR4 ;  /* 0x0000000412107e2b */ /* 0x000fe20008000010 */
        /* <DEDUP_REMOVED lines=20> */
[----:B------:R-:W-:-:S08]  /*10fe0*/  DFMA R16, R18, R16, UR4 ;  /* 0x0000000412107e2b */ /* 0x000fd00008000010 */
[----:B------:R-:W-:-:S08]  /*10ff0*/  DFMA R16, R18, R16, 1 ;  /* 0x3ff000001210742b */ /* 0x000fd00000000010 */
[----:B------:R-:W-:Y:S02]  /*11000*/  DFMA R16, R18, R16, 1 ;  /* 0x3ff000001210742b */ /* 0x000fe40000000010 */
[----:B------:R-:W-:-:S08]  /*11010*/  DADD R18, R12, R14 ;  /* 0x000000000c127229 */ /* 0x000fd0000000000e */
[----:B------:R-:W-:Y:S02]  /*11020*/  LEA R13, R22, R17, 0x14 ;  /* 0x00000011160d7211 */ /* 0x000fe400078ea0ff */
[----:B------:R-:W-:Y:S01]  /*11030*/  MOV R12, R16 ;  /* 0x00000010000c7202 */ /* 0x000fe20000000f00 */
[----:B------:R-:W-:Y:S06]  /*11040*/  @!P0 BRA `(.L_x_42) ;  /* 0x0000000000348947 */ /* 0x000fec0003800000 */
[----:B------:R-:W-:Y:S01]  /*11050*/  FSETP.GEU.AND P1, PT, |R21|, 4.2275390625, PT ;  /* 0x408748001500780b */ /* 0x000fe20003f2e200 */
[C---:B------:R-:W-:Y:S02]  /*11060*/  DADD R12, R20.reuse, +INF ;  /* 0x7ff00000140c7429 */ /* 0x040fe40000000000 */
[----:B------:R-:W-:-:S08]  /*11070*/  DSETP.GEU.AND P0, PT, R20, RZ, PT ;  /* 0x000000ff1400722a */ /* 0x000fd00003f0e000 */
[----:B------:R-:W-:Y:S02]  /*11080*/  FSEL R12, R12, RZ, P0 ;  /* 0x000000ff0c0c7208 */ /* 0x000fe40000000000 */
[C---:B------:R-:W-:Y:S02]  /*11090*/  @!P1 LEA.HI R0, R22.reuse, R22, RZ, 0x1 ;  /* 0x0000001616009211 */ /* 0x040fe400078f08ff */
[----:B------:R-:W-:Y:S02]  /*110a0*/  @!P1 MOV R14, R16 ;  /* 0x00000010000e9202 */ /* 0x000fe40000000f00 */
[----:B------:R-:W-:Y:S02]  /*110b0*/  @!P1 SHF.R.S32.HI R15, RZ, 0x1, R0 ;  /* 0x00000001ff0f9819 */ /* 0x000fe40000011400 */
[----:B------:R-:W-:Y:S02]  /*110c0*/  @!P1 MOV R16, RZ ;  /* 0x000000ff00109202 */ /* 0x000fe40000000f00 */
[----:B------:R-:W-:-:S02]  /*110d0*/  @!P1 IADD3 R22, PT, PT, R22, -R15, RZ ;  /* 0x8000000f16169210 */ /* 0x000fc40007ffe0ff */
[----:B------:R-:W-:Y:S02]  /*110e0*/  @!P1 LEA R15, R15, R17, 0x14 ;  /* 0x000000110f0f9211 */ /* 0x000fe400078ea0ff */
[----:B------:R-:W-:Y:S02]  /*110f0*/  @!P1 LEA R17, R22, 0x3ff00000, 0x14 ;  /* 0x3ff0000016119811 */ /* 0x000fe400078ea0ff */
[----:B------:R-:W-:-:S04]  /*11100*/  FSEL R13, R13, RZ, P0 ;  /* 0x000000ff0d0d7208 */ /* 0x000fc80000000000 */
[----:B------:R-:W-:-:S11]  /*11110*/  @!P1 DMUL R12, R14, R16 ;  /* 0x000000100e0c9228 */ /* 0x000fd60000000000 */
.L_x_42:
[----:B------:R-:W-:Y:S02]  /*11120*/  DFMA R14, R18, R12, R12 ;  /* 0x0000000c120e722b */ /* 0x000fe4000000000c */
[----:B------:R-:W-:-:S08]  /*11130*/  DSETP.NEU.AND P0, PT, |R12|, +INF , PT ;  /* 0x7ff000000c00742a */ /* 0x000fd00003f0d200 */
[----:B------:R-:W-:Y:S02]  /*11140*/  FSEL R0, R12, R14, !P0 ;  /* 0x0000000e0c007208 */ /* 0x000fe40004000000 */
[----:B------:R-:W-:Y:S02]  /*11150*/  FSEL R14, R13, R15, !P0 ;  /* 0x0000000f0d0e7208 */ /* 0x000fe40004000000 */
[----:B------:R-:W-:Y:S02]  /*11160*/  MOV R12, R2 ;  /* 0x00000002000c7202 */ /* 0x000fe40000000f00 */
[----:B------:R-:W-:-:S04]  /*11170*/  MOV R13, 0x0 ;  /* 0x00000000000d7802 */ /* 0x000fc80000000f00 */
[----:B------:R-:W-:Y:S05]  /*11180*/  RET.REL.NODEC R12 `(img_result) ;  /* 0xfffffeec0c9c7950 */ /* 0x000fea0003c3ffff */
.L_x_43:
[----:B------:R-:W-:-:S00]  /*11190*/  BRA `(.L_x_43) ;  /* 0xfffffffc00fc7947 */ /* 0x000fc0000383ffff */
[----:B------:R-:W-:-:S00]  /*111a0*/  NOP ;  /* 0x0000000000007918 */ /* 0x000fc00000000000 */
        /* <DEDUP_REMOVED lines=13> */
.L_x_45:


//--------------------- .nv.shared.reserved.0     --------------------------
	.section	.nv.shared.reserved.0,"aw",@nobits
	.weak		__nv_reservedSMEM_offset_0_alias
	.size		__nv_reservedSMEM_offset_0_alias, 0, 64
	.other		__nv_reservedSMEM_offset_0_alias,@"STO_CUDA_RESERVED_SHARED STV_DEFAULT"
__nv_reservedSMEM_offset_0_alias:
	.zero		0
	.zero		64


//--------------------- .nv.constant0.img_result  --------------------------
	.section	.nv.constant0.img_result,"a",@progbits
	.sectionflags	@""
	.align	4
.nv.constant0.img_result:
	.zero		928


//--------------------- SYMBOLS --------------------------

	.type		.nv.reservedSmem.offset0,@object
	.size		.nv.reservedSmem.offset0,0x4
	.type		malloc,@function
